	.target	sm_90a

	.elftype	@"ET_EXEC"


//--------------------- .note.nv.tkinfo           --------------------------
	.section	.note.nv.tkinfo,"",@"SHT_NOTE"
	.sectionflags	@"SHF_NOTE_NV_TKINFO"
	.tkinfo
        /*0018*/ 	.word	0x00000002
        /*0030*/ 	.string	""
        /*0030*/ 	.string	"ptxas"
        /*0030*/ 	.string	"Cuda compilation tools, release 13.0, V13.0.88"
        /*0030*/ 	.string	"Build cuda_13.0.r13.0/compiler.36424714_0"
        /*0030*/ 	.string	"-arch sm_90a -m 64 "



//--------------------- .note.nv.cuinfo           --------------------------
	.section	.note.nv.cuinfo,"",@"SHT_NOTE"
	.sectionflags	@"SHF_NOTE_NV_CUINFO"
        /*0018*/ 	.short	0x0002
        /*001a*/ 	.short	0x005a
        /*001c*/ 	.short	0x0082
	.zero		2


//--------------------- .nv.info                  --------------------------
	.section	.nv.info,"",@"SHT_CUDA_INFO"
	.align	4


	//----- nvinfo : EIATTR_REGCOUNT
	.align		4
        /*0000*/ 	.byte	0x04, 0x2f
        /*0002*/ 	.short	(.L_15 - .L_14)
	.align		4
.L_14:
        /*0004*/ 	.word	index@(_ZN7cutlass13device_kernelINS_4gemm6kernel13GemmUniversalIN4cute5tupleIJiiiiEEENS1_10collective13CollectiveMmaINS1_34MainloopSm90TmaGmmaWarpSpecializedILi18ENS5_IJNS4_1CILi2EEESB_NSA_ILi1EEEEEENS1_35KernelTmaWarpSpecializedCooperativeEEENS5_IJNSA_ILi128EEENSA_ILi64EEESH_EEEaNS5_IJlSC_lEEEaSJ_NS4_8TiledMMAINS4_8MMA_AtomIJNS4_4SM904GMMA26MMA_64x64x32_S32S8S8_SS_TNEEEENS4_6LayoutINS5_IJSB_SC_SC_EEENS5_IJSC_NSA_ILi0EEESS_EEEEENS5_IJNS4_10UnderscoreESV_SV_EEEEENS4_23SM90_TMA_LOAD_MULTICASTENS4_14ComposedLayoutINS4_7SwizzleILi2ELi4ELi3EEENS4_18smem_ptr_flag_bitsILi8EEENSQ_INS5_IJNSA_ILi8EEESH_EEENS5_IJSH_SC_EEEEEEEvNS4_8identityESY_S18_vS19_EENS_8epilogue10collective6detail29Sm90TmaWarpSpecializedAdapterINS1C_15DefaultEpilogueIaSJ_SJ_NS1B_6thread17LinearCombinationIaLi1EiiLNS1G_9ScaleType4KindE0ELNS_15FloatRoundStyleE2EaEENS1_15EpilogueDefaultEEEEEvvEEEEvNT_6ParamsE)
        /*0008*/ 	.word	0x000000a8


	//----- nvinfo : EIATTR_FRAME_SIZE
	.align		4
.L_15:
        /*000c*/ 	.byte	0x04, 0x11
        /*000e*/ 	.short	(.L_17 - .L_16)
	.align		4
.L_16:
        /*0010*/ 	.word	index@(_ZN7cutlass13device_kernelINS_4gemm6kernel13GemmUniversalIN4cute5tupleIJiiiiEEENS1_10collective13CollectiveMmaINS1_34MainloopSm90TmaGmmaWarpSpecializedILi18ENS5_IJNS4_1CILi2EEESB_NSA_ILi1EEEEEENS1_35KernelTmaWarpSpecializedCooperativeEEENS5_IJNSA_ILi128EEENSA_ILi64EEESH_EEEaNS5_IJlSC_lEEEaSJ_NS4_8TiledMMAINS4_8MMA_AtomIJNS4_4SM904GMMA26MMA_64x64x32_S32S8S8_SS_TNEEEENS4_6LayoutINS5_IJSB_SC_SC_EEENS5_IJSC_NSA_ILi0EEESS_EEEEENS5_IJNS4_10UnderscoreESV_SV_EEEEENS4_23SM90_TMA_LOAD_MULTICASTENS4_14ComposedLayoutINS4_7SwizzleILi2ELi4ELi3EEENS4_18smem_ptr_flag_bitsILi8EEENSQ_INS5_IJNSA_ILi8EEESH_EEENS5_IJSH_SC_EEEEEEEvNS4_8identityESY_S18_vS19_EENS_8epilogue10collective6detail29Sm90TmaWarpSpecializedAdapterINS1C_15DefaultEpilogueIaSJ_SJ_NS1B_6thread17LinearCombinationIaLi1EiiLNS1G_9ScaleType4KindE0ELNS_15FloatRoundStyleE2EaEENS1_15EpilogueDefaultEEEEEvvEEEEvNT_6ParamsE)
        /*0014*/ 	.word	0x00000000


	//----- nvinfo : EIATTR_MIN_STACK_SIZE
	.align		4
.L_17:
        /*0018*/ 	.byte	0x04, 0x12
        /*001a*/ 	.short	(.L_19 - .L_18)
	.align		4
.L_18:
        /*001c*/ 	.word	index@(_ZN7cutlass13device_kernelINS_4gemm6kernel13GemmUniversalIN4cute5tupleIJiiiiEEENS1_10collective13CollectiveMmaINS1_34MainloopSm90TmaGmmaWarpSpecializedILi18ENS5_IJNS4_1CILi2EEESB_NSA_ILi1EEEEEENS1_35KernelTmaWarpSpecializedCooperativeEEENS5_IJNSA_ILi128EEENSA_ILi64EEESH_EEEaNS5_IJlSC_lEEEaSJ_NS4_8TiledMMAINS4_8MMA_AtomIJNS4_4SM904GMMA26MMA_64x64x32_S32S8S8_SS_TNEEEENS4_6LayoutINS5_IJSB_SC_SC_EEENS5_IJSC_NSA_ILi0EEESS_EEEEENS5_IJNS4_10UnderscoreESV_SV_EEEEENS4_23SM90_TMA_LOAD_MULTICASTENS4_14ComposedLayoutINS4_7SwizzleILi2ELi4ELi3EEENS4_18smem_ptr_flag_bitsILi8EEENSQ_INS5_IJNSA_ILi8EEESH_EEENS5_IJSH_SC_EEEEEEEvNS4_8identityESY_S18_vS19_EENS_8epilogue10collective6detail29Sm90TmaWarpSpecializedAdapterINS1C_15DefaultEpilogueIaSJ_SJ_NS1B_6thread17LinearCombinationIaLi1EiiLNS1G_9ScaleType4KindE0ELNS_15FloatRoundStyleE2EaEENS1_15EpilogueDefaultEEEEEvvEEEEvNT_6ParamsE)
        /*0020*/ 	.word	0x00000000
.L_19:


//--------------------- .nv.compat                --------------------------
	.section	.nv.compat,"",@"SHT_CUDA_COMPAT_INFO"
	.align	4
        /*0000*/ 	.byte	0x02, 0x09, 0x01, 0x00, 0x02, 0x02, 0x04, 0x00, 0x02, 0x05, 0x05, 0x00, 0x03, 0x07, 0x01, 0x01
        /*0010*/ 	.byte	0x02, 0x03, 0x01, 0x00, 0x02, 0x06, 0x01, 0x00, 0x04, 0x0b, 0x08, 0x00, 0x00, 0x00, 0x00, 0x00
        /*0020*/ 	.byte	0x00, 0x00, 0x00, 0x00


//--------------------- .nv.info._ZN7cutlass13device_kernelINS_4gemm6kernel13GemmUniversalIN4cute5tupleIJiiiiEEENS1_10collective13CollectiveMmaINS1_34MainloopSm90TmaGmmaWarpSpecializedILi18ENS5_IJNS4_1CILi2EEESB_NSA_ILi1EEEEEENS1_35KernelTmaWarpSpecializedCooperativeEEENS5_IJNSA_ILi128EEENSA_ILi64EEESH_EEEaNS5_IJlSC_lEEEaSJ_NS4_8TiledMMAINS4_8MMA_AtomIJNS4_4SM904GMMA26MMA_64x64x32_S32S8S8_SS_TNEEEENS4_6LayoutINS5_IJSB_SC_SC_EEENS5_IJSC_NSA_ILi0EEESS_EEEEENS5_IJNS4_10UnderscoreESV_SV_EEEEENS4_23SM90_TMA_LOAD_MULTICASTENS4_14ComposedLayoutINS4_7SwizzleILi2ELi4ELi3EEENS4_18smem_ptr_flag_bitsILi8EEENSQ_INS5_IJNSA_ILi8EEESH_EEENS5_IJSH_SC_EEEEEEEvNS4_8identityESY_S18_vS19_EENS_8epilogue10collective6detail29Sm90TmaWarpSpecializedAdapterINS1C_15DefaultEpilogueIaSJ_SJ_NS1B_6thread17LinearCombinationIaLi1EiiLNS1G_9ScaleType4KindE0ELNS_15FloatRoundStyleE2EaEENS1_15EpilogueDefaultEEEEEvvEEEEvNT_6ParamsE --------------------------
	.section	.nv.info._ZN7cutlass13device_kernelINS_4gemm6kernel13GemmUniversalIN4cute5tupleIJiiiiEEENS1_10collective13CollectiveMmaINS1_34MainloopSm90TmaGmmaWarpSpecializedILi18ENS5_IJNS4_1CILi2EEESB_NSA_ILi1EEEEEENS1_35KernelTmaWarpSpecializedCooperativeEEENS5_IJNSA_ILi128EEENSA_ILi64EEESH_EEEaNS5_IJlSC_lEEEaSJ_NS4_8TiledMMAINS4_8MMA_AtomIJNS4_4SM904GMMA26MMA_64x64x32_S32S8S8_SS_TNEEEENS4_6LayoutINS5_IJSB_SC_SC_EEENS5_IJSC_NSA_ILi0EEESS_EEEEENS5_IJNS4_10UnderscoreESV_SV_EEEEENS4_23SM90_TMA_LOAD_MULTICASTENS4_14ComposedLayoutINS4_7SwizzleILi2ELi4ELi3EEENS4_18smem_ptr_flag_bitsILi8EEENSQ_INS5_IJNSA_ILi8EEESH_EEENS5_IJSH_SC_EEEEEEEvNS4_8identityESY_S18_vS19_EENS_8epilogue10collective6detail29Sm90TmaWarpSpecializedAdapterINS1C_15DefaultEpilogueIaSJ_SJ_NS1B_6thread17LinearCombinationIaLi1EiiLNS1G_9ScaleType4KindE0ELNS_15FloatRoundStyleE2EaEENS1_15EpilogueDefaultEEEEEvvEEEEvNT_6ParamsE,"",@"SHT_CUDA_INFO"
	.sectionflags	@""
	.align	4


	//----- nvinfo : EIATTR_CUDA_API_VERSION
	.align		4
        /*0000*/ 	.byte	0x04, 0x37
        /*0002*/ 	.short	(.L_21 - .L_20)
.L_20:
        /*0004*/ 	.word	0x00000082


	//----- nvinfo : EIATTR_KPARAM_INFO
	.align		4
.L_21:
        /*0008*/ 	.byte	0x04, 0x17
        /*000a*/ 	.short	(.L_23 - .L_22)
.L_22:
        /*000c*/ 	.word	0x00000000
        /*0010*/ 	.short	0x0000
        /*0012*/ 	.short	0x0070
        /*0014*/ 	.byte	0x00, 0xf0, 0x01, 0x10


	//----- nvinfo : EIATTR_SPARSE_MMA_MASK
	.align		4
.L_23:
        /*0018*/ 	.byte	0x03, 0x50
        /*001a*/ 	.short	0x0000


	//----- nvinfo : EIATTR_MAXREG_COUNT
	.align		4
        /*001c*/ 	.byte	0x03, 0x1b
        /*001e*/ 	.short	0x00a8


	//----- nvinfo : EIATTR_NUM_BARRIERS
	.align		4
        /*0020*/ 	.byte	0x02, 0x4c
        /*0022*/ 	.byte	0x01
	.zero		1


	//----- nvinfo : EIATTR_EXTERNS
	.align		4
        /*0024*/ 	.byte	0x04, 0x0f
        /*0026*/ 	.short	(.L_25 - .L_24)


	//   ....[0]....
	.align		4
.L_24:
        /*0028*/ 	.word	index@(__assertfail)


	//----- nvinfo : EIATTR_MERCURY_ISA_VERSION
	.align		4
.L_25:
        /*002c*/ 	.byte	0x03, 0x5f
        /*002e*/ 	.short	0x0101


	//----- nvinfo : EIATTR_INT_WARP_WIDE_INSTR_OFFSETS
	.align		4
        /*0030*/ 	.byte	0x04, 0x31
        /*0032*/ 	.short	(.L_27 - .L_26)


	//   ....[0]....
.L_26:
        /*0034*/ 	.word	0x00000670


	//   ....[1]....
        /*0038*/ 	.word	0x000006a0


	//   ....[2]....
        /*003c*/ 	.word	0x00000860


	//----- nvinfo : EIATTR_COOP_GROUP_MASK_REGIDS
	.align		4
.L_27:
        /*0040*/ 	.byte	0x04, 0x29
        /*0042*/ 	.short	(.L_29 - .L_28)


	//   ....[0]....
.L_28:
        /*0044*/ 	.word	0xffffffff


	//   ....[1]....
        /*0048*/ 	.word	0xffffffff


	//   ....[2]....
        /*004c*/ 	.word	0xffffffff


	//   ....[3]....
        /*0050*/ 	.word	0xffffffff


	//   ....[4]....
        /*0054*/ 	.word	0xffffffff


	//   ....[5]....
        /*0058*/ 	.word	0xffffffff


	//----- nvinfo : EIATTR_COOP_GROUP_INSTR_OFFSETS
	.align		4
.L_29:
        /*005c*/ 	.byte	0x04, 0x28
        /*005e*/ 	.short	(.L_31 - .L_30)


	//   ....[0]....
.L_30:
        /*0060*/ 	.word	0x00000060


	//   ....[1]....
        /*0064*/ 	.word	0x00000070


	//   ....[2]....
        /*0068*/ 	.word	0x00000130


	//   ....[3]....
        /*006c*/ 	.word	0x000004c0


	//   ....[4]....
        /*0070*/ 	.word	0x000009e0


	//   ....[5]....
        /*0074*/ 	.word	0x00001410


	//----- nvinfo : EIATTR_REG_RECONFIG
	.align		4
.L_31:
        /*0078*/ 	.byte	0x01, 0x54
	.zero		2


	//----- nvinfo : EIATTR_SYSCALL_OFFSETS
	.align		4
        /*007c*/ 	.byte	0x04, 0x46
        /*007e*/ 	.short	(.L_33 - .L_32)


	//   ....[0]....
.L_32:
        /*0080*/ 	.word	0x000015d0


	//----- nvinfo : EIATTR_MBARRIER_INSTR_OFFSETS
	.align		4
.L_33:
        /*0084*/ 	.byte	0x04, 0x39
        /*0086*/ 	.short	(.L_35 - .L_34)


	//   ....[0]....
.L_34:
        /*0088*/ 	.word	0x00000250
        /*008c*/ 	.word	0x000000ff
        /*0090*/ 	.word	0x00000000
        /*0094*/ 	.short	0x0100
        /*0096*/ 	.byte	0x08
	.zero		1


	//   ....[1]....
        /*0098*/ 	.word	0x00000260
        /*009c*/ 	.word	0x000000ff
        /*00a0*/ 	.word	0x00000090
        /*00a4*/ 	.short	0x0100
        /*00a6*/ 	.byte	0x08
	.zero		1


	//   ....[2]....
        /*00a8*/ 	.word	0x00000270
        /*00ac*/ 	.word	0x000000ff
        /*00b0*/ 	.word	0x00000008
        /*00b4*/ 	.short	0x0100
        /*00b6*/ 	.byte	0x08
	.zero		1


	//   ....[3]....
        /*00b8*/ 	.word	0x00000280
        /*00bc*/ 	.word	0x000000ff
        /*00c0*/ 	.word	0x00000098
        /*00c4*/ 	.short	0x0100
        /*00c6*/ 	.byte	0x08
	.zero		1


	//   ....[4]....
        /*00c8*/ 	.word	0x00000290
        /*00cc*/ 	.word	0x000000ff
        /*00d0*/ 	.word	0x00000010
        /*00d4*/ 	.short	0x0100
        /*00d6*/ 	.byte	0x08
	.zero		1


	//   ....[5]....
        /*00d8*/ 	.word	0x000002a0
        /*00dc*/ 	.word	0x000000ff
        /*00e0*/ 	.word	0x000000a0
        /*00e4*/ 	.short	0x0100
        /*00e6*/ 	.byte	0x08
	.zero		1


	//   ....[6]....
        /*00e8*/ 	.word	0x000002b0
        /*00ec*/ 	.word	0x000000ff
        /*00f0*/ 	.word	0x00000018
        /*00f4*/ 	.short	0x0100
        /*00f6*/ 	.byte	0x08
	.zero		1


	//   ....[7]....
        /*00f8*/ 	.word	0x000002c0
        /*00fc*/ 	.word	0x000000ff
        /*0100*/ 	.word	0x000000a8
        /*0104*/ 	.short	0x0100
        /*0106*/ 	.byte	0x08
	.zero		1


	//   ....[8]....
        /*0108*/ 	.word	0x000002d0
        /*010c*/ 	.word	0x000000ff
        /*0110*/ 	.word	0x00000020
        /*0114*/ 	.short	0x0100
        /*0116*/ 	.byte	0x08
	.zero		1


	//   ....[9]....
        /*0118*/ 	.word	0x000002e0
        /*011c*/ 	.word	0x000000ff
        /*0120*/ 	.word	0x000000b0
        /*0124*/ 	.short	0x0100
        /*0126*/ 	.byte	0x08
	.zero		1


	//   ....[10]....
        /*0128*/ 	.word	0x000002f0
        /*012c*/ 	.word	0x000000ff
        /*0130*/ 	.word	0x00000028
        /*0134*/ 	.short	0x0100
        /*0136*/ 	.byte	0x08
	.zero		1


	//   ....[11]....
        /*0138*/ 	.word	0x00000300
        /*013c*/ 	.word	0x000000ff
        /*0140*/ 	.word	0x000000b8
        /*0144*/ 	.short	0x0100
        /*0146*/ 	.byte	0x08
	.zero		1


	//   ....[12]....
        /*0148*/ 	.word	0x00000310
        /*014c*/ 	.word	0x000000ff
        /*0150*/ 	.word	0x00000030
        /*0154*/ 	.short	0x0100
        /*0156*/ 	.byte	0x08
	.zero		1


	//   ....[13]....
        /*0158*/ 	.word	0x00000320
        /*015c*/ 	.word	0x000000ff
        /*0160*/ 	.word	0x000000c0
        /*0164*/ 	.short	0x0100
        /*0166*/ 	.byte	0x08
	.zero		1


	//   ....[14]....
        /*0168*/ 	.word	0x00000330
        /*016c*/ 	.word	0x000000ff
        /*0170*/ 	.word	0x00000038
        /*0174*/ 	.short	0x0100
        /*0176*/ 	.byte	0x08
	.zero		1


	//   ....[15]....
        /*0178*/ 	.word	0x00000340
        /*017c*/ 	.word	0x000000ff
        /*0180*/ 	.word	0x000000c8
        /*0184*/ 	.short	0x0100
        /*0186*/ 	.byte	0x08
	.zero		1


	//   ....[16]....
        /*0188*/ 	.word	0x00000350
        /*018c*/ 	.word	0x000000ff
        /*0190*/ 	.word	0x00000040
        /*0194*/ 	.short	0x0100
        /*0196*/ 	.byte	0x08
	.zero		1


	//   ....[17]....
        /*0198*/ 	.word	0x00000360
        /*019c*/ 	.word	0x000000ff
        /*01a0*/ 	.word	0x000000d0
        /*01a4*/ 	.short	0x0100
        /*01a6*/ 	.byte	0x08
	.zero		1


	//   ....[18]....
        /*01a8*/ 	.word	0x00000370
        /*01ac*/ 	.word	0x000000ff
        /*01b0*/ 	.word	0x00000048
        /*01b4*/ 	.short	0x0100
        /*01b6*/ 	.byte	0x08
	.zero		1


	//   ....[19]....
        /*01b8*/ 	.word	0x00000380
        /*01bc*/ 	.word	0x000000ff
        /*01c0*/ 	.word	0x000000d8
        /*01c4*/ 	.short	0x0100
        /*01c6*/ 	.byte	0x08
	.zero		1


	//   ....[20]....
        /*01c8*/ 	.word	0x00000390
        /*01cc*/ 	.word	0x000000ff
        /*01d0*/ 	.word	0x00000050
        /*01d4*/ 	.short	0x0100
        /*01d6*/ 	.byte	0x08
	.zero		1


	//   ....[21]....
        /*01d8*/ 	.word	0x000003a0
        /*01dc*/ 	.word	0x000000ff
        /*01e0*/ 	.word	0x000000e0
        /*01e4*/ 	.short	0x0100
        /*01e6*/ 	.byte	0x08
	.zero		1


	//   ....[22]....
        /*01e8*/ 	.word	0x000003b0
        /*01ec*/ 	.word	0x000000ff
        /*01f0*/ 	.word	0x00000058
        /*01f4*/ 	.short	0x0100
        /*01f6*/ 	.byte	0x08
	.zero		1


	//   ....[23]....
        /*01f8*/ 	.word	0x000003c0
        /*01fc*/ 	.word	0x000000ff
        /*0200*/ 	.word	0x000000e8
        /*0204*/ 	.short	0x0100
        /*0206*/ 	.byte	0x08
	.zero		1


	//   ....[24]....
        /*0208*/ 	.word	0x000003d0
        /*020c*/ 	.word	0x000000ff
        /*0210*/ 	.word	0x00000060
        /*0214*/ 	.short	0x0100
        /*0216*/ 	.byte	0x08
	.zero		1


	//   ....[25]....
        /*0218*/ 	.word	0x000003e0
        /*021c*/ 	.word	0x000000ff
        /*0220*/ 	.word	0x000000f0
        /*0224*/ 	.short	0x0100
        /*0226*/ 	.byte	0x08
	.zero		1


	//   ....[26]....
        /*0228*/ 	.word	0x000003f0
        /*022c*/ 	.word	0x000000ff
        /*0230*/ 	.word	0x00000068
        /*0234*/ 	.short	0x0100
        /*0236*/ 	.byte	0x08
	.zero		1


	//   ....[27]....
        /*0238*/ 	.word	0x00000400
        /*023c*/ 	.word	0x000000ff
        /*0240*/ 	.word	0x000000f8
        /*0244*/ 	.short	0x0100
        /*0246*/ 	.byte	0x08
	.zero		1


	//   ....[28]....
        /*0248*/ 	.word	0x00000410
        /*024c*/ 	.word	0x000000ff
        /*0250*/ 	.word	0x00000070
        /*0254*/ 	.short	0x0100
        /*0256*/ 	.byte	0x08
	.zero		1


	//   ....[29]....
        /*0258*/ 	.word	0x00000420
        /*025c*/ 	.word	0x000000ff
        /*0260*/ 	.word	0x00000100
        /*0264*/ 	.short	0x0100
        /*0266*/ 	.byte	0x08
	.zero		1


	//   ....[30]....
        /*0268*/ 	.word	0x00000430
        /*026c*/ 	.word	0x000000ff
        /*0270*/ 	.word	0x00000078
        /*0274*/ 	.short	0x0100
        /*0276*/ 	.byte	0x08
	.zero		1


	//   ....[31]....
        /*0278*/ 	.word	0x00000440
        /*027c*/ 	.word	0x000000ff
        /*0280*/ 	.word	0x00000108
        /*0284*/ 	.short	0x0100
        /*0286*/ 	.byte	0x08
	.zero		1


	//   ....[32]....
        /*0288*/ 	.word	0x00000450
        /*028c*/ 	.word	0x000000ff
        /*0290*/ 	.word	0x00000080
        /*0294*/ 	.short	0x0100
        /*0296*/ 	.byte	0x08
	.zero		1


	//   ....[33]....
        /*0298*/ 	.word	0x00000460
        /*029c*/ 	.word	0x000000ff
        /*02a0*/ 	.word	0x00000110
        /*02a4*/ 	.short	0x0100
        /*02a6*/ 	.byte	0x08
	.zero		1


	//   ....[34]....
        /*02a8*/ 	.word	0x00000470
        /*02ac*/ 	.word	0x000000ff
        /*02b0*/ 	.word	0x00000088
        /*02b4*/ 	.short	0x0100
        /*02b6*/ 	.byte	0x08
	.zero		1


	//   ....[35]....
        /*02b8*/ 	.word	0x00000480
        /*02bc*/ 	.word	0x000000ff
        /*02c0*/ 	.word	0x00000118
        /*02c4*/ 	.short	0x0100
        /*02c6*/ 	.byte	0x08
	.zero		1


	//   ....[36]....
        /*02c8*/ 	.word	0x000008e0
        /*02cc*/ 	.word	0x000000ff
        /*02d0*/ 	.word	0x00000130
        /*02d4*/ 	.short	0x0100
        /*02d6*/ 	.byte	0x06
	.zero		1


	//   ....[37]....
        /*02d8*/ 	.word	0x00000970
        /*02dc*/ 	.word	0x000000ff
        /*02e0*/ 	.word	0x00000138
        /*02e4*/ 	.short	0x0100
        /*02e6*/ 	.byte	0x06
	.zero		1


	//   ....[38]....
        /*02e8*/ 	.word	0x000016a0
        /*02ec*/ 	.word	0x00000003
        /*02f0*/ 	.word	0x00000000
        /*02f4*/ 	.short	0x010a
        /*02f6*/ 	.byte	0x3f
	.zero		1


	//   ....[39]....
        /*02f8*/ 	.word	0x000016e0
        /*02fc*/ 	.word	0x00000003
        /*0300*/ 	.word	0x00000000
        /*0304*/ 	.short	0x010a
        /*0306*/ 	.byte	0x3f
	.zero		1


	//   ....[40]....
        /*0308*/ 	.word	0x000019b0
        /*030c*/ 	.word	0x00000005
        /*0310*/ 	.word	0x00000000
        /*0314*/ 	.short	0x010a
        /*0316*/ 	.byte	0x3f
	.zero		1


	//   ....[41]....
        /*0318*/ 	.word	0x000019f0
        /*031c*/ 	.word	0x00000005
        /*0320*/ 	.word	0x00000000
        /*0324*/ 	.short	0x010a
        /*0326*/ 	.byte	0x3f
	.zero		1


	//   ....[42]....
        /*0328*/ 	.word	0x00001b50
        /*032c*/ 	.word	0x00000005
        /*0330*/ 	.word	0x00000000
        /*0334*/ 	.short	0x0101
        /*0336*/ 	.byte	0x3f
	.zero		1


	//   ....[43]....
        /*0338*/ 	.word	0x00001d70
        /*033c*/ 	.word	0x00000003
        /*0340*/ 	.word	0x00000000
        /*0344*/ 	.short	0x0101
        /*0346*/ 	.byte	0x3f
	.zero		1


	//   ....[44]....
        /*0348*/ 	.word	0x00004d10
        /*034c*/ 	.word	0x0000000e
        /*0350*/ 	.word	0x00000090
        /*0354*/ 	.short	0x010a
        /*0356*/ 	.byte	0x3f
	.zero		1


	//   ....[45]....
        /*0358*/ 	.word	0x00005090
        /*035c*/ 	.word	0x00000006
        /*0360*/ 	.word	0x00000138
        /*0364*/ 	.short	0x0101
        /*0366*/ 	.byte	0x3f
	.zero		1


	//   ....[46]....
        /*0368*/ 	.word	0x000057c0
        /*036c*/ 	.word	0x00000007
        /*0370*/ 	.word	0x00000000
        /*0374*/ 	.short	0x010a
        /*0376*/ 	.byte	0x3f
	.zero		1


	//   ....[47]....
        /*0378*/ 	.word	0x00005840
        /*037c*/ 	.word	0x00000009
        /*0380*/ 	.word	0x00000000
        /*0384*/ 	.short	0x010a
        /*0386*/ 	.byte	0x3f
	.zero		1


	//   ....[48]....
        /*0388*/ 	.word	0x000058d0
        /*038c*/ 	.word	0x00000006
        /*0390*/ 	.word	0x00000000
        /*0394*/ 	.short	0x010a
        /*0396*/ 	.byte	0x3f
	.zero		1


	//   ....[49]....
        /*0398*/ 	.word	0x00005960
        /*039c*/ 	.word	0x00000009
        /*03a0*/ 	.word	0x00000000
        /*03a4*/ 	.short	0x010a
        /*03a6*/ 	.byte	0x3f
	.zero		1


	//   ....[50]....
        /*03a8*/ 	.word	0x000059f0
        /*03ac*/ 	.word	0x00000006
        /*03b0*/ 	.word	0x00000000
        /*03b4*/ 	.short	0x010a
        /*03b6*/ 	.byte	0x3f
	.zero		1


	//   ....[51]....
        /*03b8*/ 	.word	0x00005a80
        /*03bc*/ 	.word	0x00000009
        /*03c0*/ 	.word	0x00000000
        /*03c4*/ 	.short	0x010a
        /*03c6*/ 	.byte	0x3f
	.zero		1


	//   ....[52]....
        /*03c8*/ 	.word	0x00005b10
        /*03cc*/ 	.word	0x00000006
        /*03d0*/ 	.word	0x00000000
        /*03d4*/ 	.short	0x010a
        /*03d6*/ 	.byte	0x3f
	.zero		1


	//   ....[53]....
        /*03d8*/ 	.word	0x00005ba0
        /*03dc*/ 	.word	0x00000009
        /*03e0*/ 	.word	0x00000000
        /*03e4*/ 	.short	0x010a
        /*03e6*/ 	.byte	0x3f
	.zero		1


	//   ....[54]....
        /*03e8*/ 	.word	0x00005c30
        /*03ec*/ 	.word	0x00000006
        /*03f0*/ 	.word	0x00000000
        /*03f4*/ 	.short	0x010a
        /*03f6*/ 	.byte	0x3f
	.zero		1


	//   ....[55]....
        /*03f8*/ 	.word	0x00005cc0
        /*03fc*/ 	.word	0x00000009
        /*0400*/ 	.word	0x00000000
        /*0404*/ 	.short	0x010a
        /*0406*/ 	.byte	0x3f
	.zero		1


	//   ....[56]....
        /*0408*/ 	.word	0x00005d50
        /*040c*/ 	.word	0x00000006
        /*0410*/ 	.word	0x00000000
        /*0414*/ 	.short	0x010a
        /*0416*/ 	.byte	0x3f
	.zero		1


	//   ....[57]....
        /*0418*/ 	.word	0x00005de0
        /*041c*/ 	.word	0x00000009
        /*0420*/ 	.word	0x00000000
        /*0424*/ 	.short	0x010a
        /*0426*/ 	.byte	0x3f
	.zero		1


	//   ....[58]....
        /*0428*/ 	.word	0x00005e70
        /*042c*/ 	.word	0x00000006
        /*0430*/ 	.word	0x00000000
        /*0434*/ 	.short	0x010a
        /*0436*/ 	.byte	0x3f
	.zero		1


	//   ....[59]....
        /*0438*/ 	.word	0x00005f00
        /*043c*/ 	.word	0x00000009
        /*0440*/ 	.word	0x00000000
        /*0444*/ 	.short	0x010a
        /*0446*/ 	.byte	0x3f
	.zero		1


	//   ....[60]....
        /*0448*/ 	.word	0x00005f90
        /*044c*/ 	.word	0x00000006
        /*0450*/ 	.word	0x00000000
        /*0454*/ 	.short	0x010a
        /*0456*/ 	.byte	0x3f
	.zero		1


	//   ....[61]....
        /*0458*/ 	.word	0x00006020
        /*045c*/ 	.word	0x00000009
        /*0460*/ 	.word	0x00000000
        /*0464*/ 	.short	0x010a
        /*0466*/ 	.byte	0x3f
	.zero		1


	//   ....[62]....
        /*0468*/ 	.word	0x000060b0
        /*046c*/ 	.word	0x00000006
        /*0470*/ 	.word	0x00000000
        /*0474*/ 	.short	0x010a
        /*0476*/ 	.byte	0x3f
	.zero		1


	//   ....[63]....
        /*0478*/ 	.word	0x00006140
        /*047c*/ 	.word	0x00000003
        /*0480*/ 	.word	0x00000000
        /*0484*/ 	.short	0x010a
        /*0486*/ 	.byte	0x3f
	.zero		1


	//   ....[64]....
        /*0488*/ 	.word	0x000061a0
        /*048c*/ 	.word	0x00000003
        /*0490*/ 	.word	0x00000000
        /*0494*/ 	.short	0x010a
        /*0496*/ 	.byte	0x3f
	.zero		1


	//   ....[65]....
        /*0498*/ 	.word	0x000061f0
        /*049c*/ 	.word	0x00000005
        /*04a0*/ 	.word	0x00000000
        /*04a4*/ 	.short	0x010a
        /*04a6*/ 	.byte	0x3f
	.zero		1


	//   ....[66]....
        /*04a8*/ 	.word	0x000062c0
        /*04ac*/ 	.word	0x0000000e
        /*04b0*/ 	.word	0x00000090
        /*04b4*/ 	.short	0x010a
        /*04b6*/ 	.byte	0x3f
	.zero		1


	//   ....[67]....
        /*04b8*/ 	.word	0x00006390
        /*04bc*/ 	.word	0x00000007
        /*04c0*/ 	.word	0x00000000
        /*04c4*/ 	.short	0x010a
        /*04c6*/ 	.byte	0x3f
	.zero		1


	//   ....[68]....
        /*04c8*/ 	.word	0x000063e0
        /*04cc*/ 	.word	0x00000009
        /*04d0*/ 	.word	0x00000000
        /*04d4*/ 	.short	0x010a
        /*04d6*/ 	.byte	0x3f
	.zero		1


	//   ....[69]....
        /*04d8*/ 	.word	0x00006430
        /*04dc*/ 	.word	0x00000006
        /*04e0*/ 	.word	0x00000000
        /*04e4*/ 	.short	0x010a
        /*04e6*/ 	.byte	0x3f
	.zero		1


	//   ....[70]....
        /*04e8*/ 	.word	0x00006480
        /*04ec*/ 	.word	0x00000009
        /*04f0*/ 	.word	0x00000000
        /*04f4*/ 	.short	0x010a
        /*04f6*/ 	.byte	0x3f
	.zero		1


	//   ....[71]....
        /*04f8*/ 	.word	0x000064d0
        /*04fc*/ 	.word	0x00000006
        /*0500*/ 	.word	0x00000000
        /*0504*/ 	.short	0x010a
        /*0506*/ 	.byte	0x3f
	.zero		1


	//   ....[72]....
        /*0508*/ 	.word	0x00006520
        /*050c*/ 	.word	0x00000009
        /*0510*/ 	.word	0x00000000
        /*0514*/ 	.short	0x010a
        /*0516*/ 	.byte	0x3f
	.zero		1


	//   ....[73]....
        /*0518*/ 	.word	0x00006570
        /*051c*/ 	.word	0x00000006
        /*0520*/ 	.word	0x00000000
        /*0524*/ 	.short	0x010a
        /*0526*/ 	.byte	0x3f
	.zero		1


	//   ....[74]....
        /*0528*/ 	.word	0x000065c0
        /*052c*/ 	.word	0x00000009
        /*0530*/ 	.word	0x00000000
        /*0534*/ 	.short	0x010a
        /*0536*/ 	.byte	0x3f
	.zero		1


	//   ....[75]....
        /*0538*/ 	.word	0x00006610
        /*053c*/ 	.word	0x00000006
        /*0540*/ 	.word	0x00000000
        /*0544*/ 	.short	0x010a
        /*0546*/ 	.byte	0x3f
	.zero		1


	//   ....[76]....
        /*0548*/ 	.word	0x00006660
        /*054c*/ 	.word	0x00000009
        /*0550*/ 	.word	0x00000000
        /*0554*/ 	.short	0x010a
        /*0556*/ 	.byte	0x3f
	.zero		1


	//   ....[77]....
        /*0558*/ 	.word	0x000066b0
        /*055c*/ 	.word	0x00000006
        /*0560*/ 	.word	0x00000000
        /*0564*/ 	.short	0x010a
        /*0566*/ 	.byte	0x3f
	.zero		1


	//   ....[78]....
        /*0568*/ 	.word	0x00006700
        /*056c*/ 	.word	0x00000009
        /*0570*/ 	.word	0x00000000
        /*0574*/ 	.short	0x010a
        /*0576*/ 	.byte	0x3f
	.zero		1


	//   ....[79]....
        /*0578*/ 	.word	0x00006750
        /*057c*/ 	.word	0x00000006
        /*0580*/ 	.word	0x00000000
        /*0584*/ 	.short	0x010a
        /*0586*/ 	.byte	0x3f
	.zero		1


	//   ....[80]....
        /*0588*/ 	.word	0x000067a0
        /*058c*/ 	.word	0x00000009
        /*0590*/ 	.word	0x00000000
        /*0594*/ 	.short	0x010a
        /*0596*/ 	.byte	0x3f
	.zero		1


	//   ....[81]....
        /*0598*/ 	.word	0x000067f0
        /*059c*/ 	.word	0x00000006
        /*05a0*/ 	.word	0x00000000
        /*05a4*/ 	.short	0x010a
        /*05a6*/ 	.byte	0x3f
	.zero		1


	//   ....[82]....
        /*05a8*/ 	.word	0x00006840
        /*05ac*/ 	.word	0x00000009
        /*05b0*/ 	.word	0x00000000
        /*05b4*/ 	.short	0x010a
        /*05b6*/ 	.byte	0x3f
	.zero		1


	//   ....[83]....
        /*05b8*/ 	.word	0x00006890
        /*05bc*/ 	.word	0x00000006
        /*05c0*/ 	.word	0x00000000
        /*05c4*/ 	.short	0x010a
        /*05c6*/ 	.byte	0x3f
	.zero		1


	//----- nvinfo : EIATTR_NUM_MBARRIERS
	.align		4
.L_35:
        /*05c8*/ 	.byte	0x03, 0x38
        /*05ca*/ 	.short	0x0026


	//----- nvinfo : EIATTR_EXIT_INSTR_OFFSETS
	.align		4
        /*05cc*/ 	.byte	0x04, 0x1c
        /*05ce*/ 	.short	(.L_37 - .L_36)


	//   ....[0]....
.L_36:
        /*05d0*/ 	.word	0x00000b40


	//   ....[1]....
        /*05d4*/ 	.word	0x00001350


	//   ....[2]....
        /*05d8*/ 	.word	0x00004330


	//   ....[3]....
        /*05dc*/ 	.word	0x00004890


	//   ....[4]....
        /*05e0*/ 	.word	0x00006190


	//----- nvinfo : EIATTR_MAX_THREADS
	.align		4
.L_37:
        /*05e4*/ 	.byte	0x04, 0x05
        /*05e6*/ 	.short	(.L_39 - .L_38)
.L_38:
        /*05e8*/ 	.word	0x00000180
        /*05ec*/ 	.word	0x00000001
        /*05f0*/ 	.word	0x00000001


	//----- nvinfo : EIATTR_CRS_STACK_SIZE
	.align		4
.L_39:
        /*05f4*/ 	.byte	0x04, 0x1e
        /*05f6*/ 	.short	(.L_41 - .L_40)
.L_40:
        /*05f8*/ 	.word	0x00000000


	//----- nvinfo : EIATTR_CBANK_PARAM_SIZE
	.align		4
.L_41:
        /*05fc*/ 	.byte	0x03, 0x19
        /*05fe*/ 	.short	0x0470


	//----- nvinfo : EIATTR_PARAM_CBANK
	.align		4
        /*0600*/ 	.byte	0x04, 0x0a
        /*0602*/ 	.short	(.L_43 - .L_42)
	.align		4
.L_42:
        /*0604*/ 	.word	index@(.nv.constant0._ZN7cutlass13device_kernelINS_4gemm6kernel13GemmUniversalIN4cute5tupleIJiiiiEEENS1_10collective13CollectiveMmaINS1_34MainloopSm90TmaGmmaWarpSpecializedILi18ENS5_IJNS4_1CILi2EEESB_NSA_ILi1EEEEEENS1_35KernelTmaWarpSpecializedCooperativeEEENS5_IJNSA_ILi128EEENSA_ILi64EEESH_EEEaNS5_IJlSC_lEEEaSJ_NS4_8TiledMMAINS4_8MMA_AtomIJNS4_4SM904GMMA26MMA_64x64x32_S32S8S8_SS_TNEEEENS4_6LayoutINS5_IJSB_SC_SC_EEENS5_IJSC_NSA_ILi0EEESS_EEEEENS5_IJNS4_10UnderscoreESV_SV_EEEEENS4_23SM90_TMA_LOAD_MULTICASTENS4_14ComposedLayoutINS4_7SwizzleILi2ELi4ELi3EEENS4_18smem_ptr_flag_bitsILi8EEENSQ_INS5_IJNSA_ILi8EEESH_EEENS5_IJSH_SC_EEEEEEEvNS4_8identityESY_S18_vS19_EENS_8epilogue10collective6detail29Sm90TmaWarpSpecializedAdapterINS1C_15DefaultEpilogueIaSJ_SJ_NS1B_6thread17LinearCombinationIaLi1EiiLNS1G_9ScaleType4KindE0ELNS_15FloatRoundStyleE2EaEENS1_15EpilogueDefaultEEEEEvvEEEEvNT_6ParamsE)
        /*0608*/ 	.short	0x0210
        /*060a*/ 	.short	0x0470


	//----- nvinfo : EIATTR_SW_WAR
	.align		4
.L_43:
        /*060c*/ 	.byte	0x04, 0x36
        /*060e*/ 	.short	(.L_45 - .L_44)
.L_44:
        /*0610*/ 	.word	0x00000008
.L_45:


//--------------------- .nv.callgraph             --------------------------
	.section	.nv.callgraph,"",@"SHT_CUDA_CALLGRAPH"
	.align	4
	.sectionentsize	8
	.align		4
        /*0000*/ 	.word	0x00000000
	.align		4
        /*0004*/ 	.word	0xffffffff
	.align		4
        /*0008*/ 	.word	index@(_ZN7cutlass13device_kernelINS_4gemm6kernel13GemmUniversalIN4cute5tupleIJiiiiEEENS1_10collective13CollectiveMmaINS1_34MainloopSm90TmaGmmaWarpSpecializedILi18ENS5_IJNS4_1CILi2EEESB_NSA_ILi1EEEEEENS1_35KernelTmaWarpSpecializedCooperativeEEENS5_IJNSA_ILi128EEENSA_ILi64EEESH_EEEaNS5_IJlSC_lEEEaSJ_NS4_8TiledMMAINS4_8MMA_AtomIJNS4_4SM904GMMA26MMA_64x64x32_S32S8S8_SS_TNEEEENS4_6LayoutINS5_IJSB_SC_SC_EEENS5_IJSC_NSA_ILi0EEESS_EEEEENS5_IJNS4_10UnderscoreESV_SV_EEEEENS4_23SM90_TMA_LOAD_MULTICASTENS4_14ComposedLayoutINS4_7SwizzleILi2ELi4ELi3EEENS4_18smem_ptr_flag_bitsILi8EEENSQ_INS5_IJNSA_ILi8EEESH_EEENS5_IJSH_SC_EEEEEEEvNS4_8identityESY_S18_vS19_EENS_8epilogue10collective6detail29Sm90TmaWarpSpecializedAdapterINS1C_15DefaultEpilogueIaSJ_SJ_NS1B_6thread17LinearCombinationIaLi1EiiLNS1G_9ScaleType4KindE0ELNS_15FloatRoundStyleE2EaEENS1_15EpilogueDefaultEEEEEvvEEEEvNT_6ParamsE)
	.align		4
        /*000c*/ 	.word	index@(__assertfail)
	.align		4
        /*0010*/ 	.word	0x00000000
	.align		4
        /*0014*/ 	.word	0xfffffffe
	.align		4
        /*0018*/ 	.word	0x00000000
	.align		4
        /*001c*/ 	.word	0xfffffffd
	.align		4
        /*0020*/ 	.word	0x00000000
	.align		4
        /*0024*/ 	.word	0xfffffffc


//--------------------- .nv.constant4             --------------------------
	.section	.nv.constant4,"a",@progbits
	.align	8
	.align		8
.nv.constant4:
        /*0000*/ 	.dword	__assertfail
	.align		8
        /*0008*/ 	.dword	__unnamed_1
	.align		8
        /*0010*/ 	.dword	_ZN40_INTERNAL_8277ad36_4_k_cu_b37a1756_192244cuda3std3__45__cpo5beginE
	.align		8
        /*0018*/ 	.dword	_ZN40_INTERNAL_8277ad36_4_k_cu_b37a1756_192244cuda3std3__45__cpo3endE
	.align		8
        /*0020*/ 	.dword	_ZN40_INTERNAL_8277ad36_4_k_cu_b37a1756_192244cuda3std3__45__cpo6cbeginE
	.align		8
        /*0028*/ 	.dword	_ZN40_INTERNAL_8277ad36_4_k_cu_b37a1756_192244cuda3std3__45__cpo4cendE
	.align		8
        /*0030*/ 	.dword	_ZN40_INTERNAL_8277ad36_4_k_cu_b37a1756_192244cuda3std3__442_GLOBAL__N__8277ad36_4_k_cu_b37a1756_192246ignoreE
	.align		8
        /*0038*/ 	.dword	_ZN40_INTERNAL_8277ad36_4_k_cu_b37a1756_192244cuda3std3__419piecewise_constructE
	.align		8
        /*0040*/ 	.dword	_ZN40_INTERNAL_8277ad36_4_k_cu_b37a1756_192244cuda3std3__48in_placeE
	.align		8
        /*0048*/ 	.dword	_ZN40_INTERNAL_8277ad36_4_k_cu_b37a1756_192244cuda3std6ranges3__45__cpo4swapE
	.align		8
        /*0050*/ 	.dword	_ZN40_INTERNAL_8277ad36_4_k_cu_b37a1756_192244cuda3std6ranges3__45__cpo9iter_moveE
	.align		8
        /*0058*/ 	.dword	_ZN40_INTERNAL_8277ad36_4_k_cu_b37a1756_192244cute7productE
	.align		8
        /*0060*/ 	.dword	_ZN40_INTERNAL_8277ad36_4_k_cu_b37a1756_192244cute1_E
	.align		8
        /*0068*/ 	.dword	$str$22
	.align		8
        /*0070*/ 	.dword	$str$23


//--------------------- .text._ZN7cutlass13device_kernelINS_4gemm6kernel13GemmUniversalIN4cute5tupleIJiiiiEEENS1_10collective13CollectiveMmaINS1_34MainloopSm90TmaGmmaWarpSpecializedILi18ENS5_IJNS4_1CILi2EEESB_NSA_ILi1EEEEEENS1_35KernelTmaWarpSpecializedCooperativeEEENS5_IJNSA_ILi128EEENSA_ILi64EEESH_EEEaNS5_IJlSC_lEEEaSJ_NS4_8TiledMMAINS4_8MMA_AtomIJNS4_4SM904GMMA26MMA_64x64x32_S32S8S8_SS_TNEEEENS4_6LayoutINS5_IJSB_SC_SC_EEENS5_IJSC_NSA_ILi0EEESS_EEEEENS5_IJNS4_10UnderscoreESV_SV_EEEEENS4_23SM90_TMA_LOAD_MULTICASTENS4_14ComposedLayoutINS4_7SwizzleILi2ELi4ELi3EEENS4_18smem_ptr_flag_bitsILi8EEENSQ_INS5_IJNSA_ILi8EEESH_EEENS5_IJSH_SC_EEEEEEEvNS4_8identityESY_S18_vS19_EENS_8epilogue10collective6detail29Sm90TmaWarpSpecializedAdapterINS1C_15DefaultEpilogueIaSJ_SJ_NS1B_6thread17LinearCombinationIaLi1EiiLNS1G_9ScaleType4KindE0ELNS_15FloatRoundStyleE2EaEENS1_15EpilogueDefaultEEEEEvvEEEEvNT_6ParamsE --------------------------
	.section	.text._ZN7cutlass13device_kernelINS_4gemm6kernel13GemmUniversalIN4cute5tupleIJiiiiEEENS1_10collective13CollectiveMmaINS1_34MainloopSm90TmaGmmaWarpSpecializedILi18ENS5_IJNS4_1CILi2EEESB_NSA_ILi1EEEEEENS1_35KernelTmaWarpSpecializedCooperativeEEENS5_IJNSA_ILi128EEENSA_ILi64EEESH_EEEaNS5_IJlSC_lEEEaSJ_NS4_8TiledMMAINS4_8MMA_AtomIJNS4_4SM904GMMA26MMA_64x64x32_S32S8S8_SS_TNEEEENS4_6LayoutINS5_IJSB_SC_SC_EEENS5_IJSC_NSA_ILi0EEESS_EEEEENS5_IJNS4_10UnderscoreESV_SV_EEEEENS4_23SM90_TMA_LOAD_MULTICASTENS4_14ComposedLayoutINS4_7SwizzleILi2ELi4ELi3EEENS4_18smem_ptr_flag_bitsILi8EEENSQ_INS5_IJNSA_ILi8EEESH_EEENS5_IJSH_SC_EEEEEEEvNS4_8identityESY_S18_vS19_EENS_8epilogue10collective6detail29Sm90TmaWarpSpecializedAdapterINS1C_15DefaultEpilogueIaSJ_SJ_NS1B_6thread17LinearCombinationIaLi1EiiLNS1G_9ScaleType4KindE0ELNS_15FloatRoundStyleE2EaEENS1_15EpilogueDefaultEEEEEvvEEEEvNT_6ParamsE,"ax",@progbits
	.align	128
.text._ZN7cutlass13device_kernelINS_4gemm6kernel13GemmUniversalIN4cute5tupleIJiiiiEEENS1_10collective13CollectiveMmaINS1_34MainloopSm90TmaGmmaWarpSpecializedILi18ENS5_IJNS4_1CILi2EEESB_NSA_ILi1EEEEEENS1_35KernelTmaWarpSpecializedCooperativeEEENS5_IJNSA_ILi128EEENSA_ILi64EEESH_EEEaNS5_IJlSC_lEEEaSJ_NS4_8TiledMMAINS4_8MMA_AtomIJNS4_4SM904GMMA26MMA_64x64x32_S32S8S8_SS_TNEEEENS4_6LayoutINS5_IJSB_SC_SC_EEENS5_IJSC_NSA_ILi0EEESS_EEEEENS5_IJNS4_10UnderscoreESV_SV_EEEEENS4_23SM90_TMA_LOAD_MULTICASTENS4_14ComposedLayoutINS4_7SwizzleILi2ELi4ELi3EEENS4_18smem_ptr_flag_bitsILi8EEENSQ_INS5_IJNSA_ILi8EEESH_EEENS5_IJSH_SC_EEEEEEEvNS4_8identityESY_S18_vS19_EENS_8epilogue10collective6detail29Sm90TmaWarpSpecializedAdapterINS1C_15DefaultEpilogueIaSJ_SJ_NS1B_6thread17LinearCombinationIaLi1EiiLNS1G_9ScaleType4KindE0ELNS_15FloatRoundStyleE2EaEENS1_15EpilogueDefaultEEEEEvvEEEEvNT_6ParamsE:
        .type           _ZN7cutlass13device_kernelINS_4gemm6kernel13GemmUniversalIN4cute5tupleIJiiiiEEENS1_10collective13CollectiveMmaINS1_34MainloopSm90TmaGmmaWarpSpecializedILi18ENS5_IJNS4_1CILi2EEESB_NSA_ILi1EEEEEENS1_35KernelTmaWarpSpecializedCooperativeEEENS5_IJNSA_ILi128EEENSA_ILi64EEESH_EEEaNS5_IJlSC_lEEEaSJ_NS4_8TiledMMAINS4_8MMA_AtomIJNS4_4SM904GMMA26MMA_64x64x32_S32S8S8_SS_TNEEEENS4_6LayoutINS5_IJSB_SC_SC_EEENS5_IJSC_NSA_ILi0EEESS_EEEEENS5_IJNS4_10UnderscoreESV_SV_EEEEENS4_23SM90_TMA_LOAD_MULTICASTENS4_14ComposedLayoutINS4_7SwizzleILi2ELi4ELi3EEENS4_18smem_ptr_flag_bitsILi8EEENSQ_INS5_IJNSA_ILi8EEESH_EEENS5_IJSH_SC_EEEEEEEvNS4_8identityESY_S18_vS19_EENS_8epilogue10collective6detail29Sm90TmaWarpSpecializedAdapterINS1C_15DefaultEpilogueIaSJ_SJ_NS1B_6thread17LinearCombinationIaLi1EiiLNS1G_9ScaleType4KindE0ELNS_15FloatRoundStyleE2EaEENS1_15EpilogueDefaultEEEEEvvEEEEvNT_6ParamsE,@function
        .size           _ZN7cutlass13device_kernelINS_4gemm6kernel13GemmUniversalIN4cute5tupleIJiiiiEEENS1_10collective13CollectiveMmaINS1_34MainloopSm90TmaGmmaWarpSpecializedILi18ENS5_IJNS4_1CILi2EEESB_NSA_ILi1EEEEEENS1_35KernelTmaWarpSpecializedCooperativeEEENS5_IJNSA_ILi128EEENSA_ILi64EEESH_EEEaNS5_IJlSC_lEEEaSJ_NS4_8TiledMMAINS4_8MMA_AtomIJNS4_4SM904GMMA26MMA_64x64x32_S32S8S8_SS_TNEEEENS4_6LayoutINS5_IJSB_SC_SC_EEENS5_IJSC_NSA_ILi0EEESS_EEEEENS5_IJNS4_10UnderscoreESV_SV_EEEEENS4_23SM90_TMA_LOAD_MULTICASTENS4_14ComposedLayoutINS4_7SwizzleILi2ELi4ELi3EEENS4_18smem_ptr_flag_bitsILi8EEENSQ_INS5_IJNSA_ILi8EEESH_EEENS5_IJSH_SC_EEEEEEEvNS4_8identityESY_S18_vS19_EENS_8epilogue10collective6detail29Sm90TmaWarpSpecializedAdapterINS1C_15DefaultEpilogueIaSJ_SJ_NS1B_6thread17LinearCombinationIaLi1EiiLNS1G_9ScaleType4KindE0ELNS_15FloatRoundStyleE2EaEENS1_15EpilogueDefaultEEEEEvvEEEEvNT_6ParamsE,(.L_x_168 - _ZN7cutlass13device_kernelINS_4gemm6kernel13GemmUniversalIN4cute5tupleIJiiiiEEENS1_10collective13CollectiveMmaINS1_34MainloopSm90TmaGmmaWarpSpecializedILi18ENS5_IJNS4_1CILi2EEESB_NSA_ILi1EEEEEENS1_35KernelTmaWarpSpecializedCooperativeEEENS5_IJNSA_ILi128EEENSA_ILi64EEESH_EEEaNS5_IJlSC_lEEEaSJ_NS4_8TiledMMAINS4_8MMA_AtomIJNS4_4SM904GMMA26MMA_64x64x32_S32S8S8_SS_TNEEEENS4_6LayoutINS5_IJSB_SC_SC_EEENS5_IJSC_NSA_ILi0EEESS_EEEEENS5_IJNS4_10UnderscoreESV_SV_EEEEENS4_23SM90_TMA_LOAD_MULTICASTENS4_14ComposedLayoutINS4_7SwizzleILi2ELi4ELi3EEENS4_18smem_ptr_flag_bitsILi8EEENSQ_INS5_IJNSA_ILi8EEESH_EEENS5_IJSH_SC_EEEEEEEvNS4_8identityESY_S18_vS19_EENS_8epilogue10collective6detail29Sm90TmaWarpSpecializedAdapterINS1C_15DefaultEpilogueIaSJ_SJ_NS1B_6thread17LinearCombinationIaLi1EiiLNS1G_9ScaleType4KindE0ELNS_15FloatRoundStyleE2EaEENS1_15EpilogueDefaultEEEEEvvEEEEvNT_6ParamsE)
        .other          _ZN7cutlass13device_kernelINS_4gemm6kernel13GemmUniversalIN4cute5tupleIJiiiiEEENS1_10collective13CollectiveMmaINS1_34MainloopSm90TmaGmmaWarpSpecializedILi18ENS5_IJNS4_1CILi2EEESB_NSA_ILi1EEEEEENS1_35KernelTmaWarpSpecializedCooperativeEEENS5_IJNSA_ILi128EEENSA_ILi64EEESH_EEEaNS5_IJlSC_lEEEaSJ_NS4_8TiledMMAINS4_8MMA_AtomIJNS4_4SM904GMMA26MMA_64x64x32_S32S8S8_SS_TNEEEENS4_6LayoutINS5_IJSB_SC_SC_EEENS5_IJSC_NSA_ILi0EEESS_EEEEENS5_IJNS4_10UnderscoreESV_SV_EEEEENS4_23SM90_TMA_LOAD_MULTICASTENS4_14ComposedLayoutINS4_7SwizzleILi2ELi4ELi3EEENS4_18smem_ptr_flag_bitsILi8EEENSQ_INS5_IJNSA_ILi8EEESH_EEENS5_IJSH_SC_EEEEEEEvNS4_8identityESY_S18_vS19_EENS_8epilogue10collective6detail29Sm90TmaWarpSpecializedAdapterINS1C_15DefaultEpilogueIaSJ_SJ_NS1B_6thread17LinearCombinationIaLi1EiiLNS1G_9ScaleType4KindE0ELNS_15FloatRoundStyleE2EaEENS1_15EpilogueDefaultEEEEEvvEEEEvNT_6ParamsE,@"STO_CUDA_ENTRY STV_DEFAULT"
_ZN7cutlass13device_kernelINS_4gemm6kernel13GemmUniversalIN4cute5tupleIJiiiiEEENS1_10collective13CollectiveMmaINS1_34MainloopSm90TmaGmmaWarpSpecializedILi18ENS5_IJNS4_1CILi2EEESB_NSA_ILi1EEEEEENS1_35KernelTmaWarpSpecializedCooperativeEEENS5_IJNSA_ILi128EEENSA_ILi64EEESH_EEEaNS5_IJlSC_lEEEaSJ_NS4_8TiledMMAINS4_8MMA_AtomIJNS4_4SM904GMMA26MMA_64x64x32_S32S8S8_SS_TNEEEENS4_6LayoutINS5_IJSB_SC_SC_EEENS5_IJSC_NSA_ILi0EEESS_EEEEENS5_IJNS4_10UnderscoreESV_SV_EEEEENS4_23SM90_TMA_LOAD_MULTICASTENS4_14ComposedLayoutINS4_7SwizzleILi2ELi4ELi3EEENS4_18smem_ptr_flag_bitsILi8EEENSQ_INS5_IJNSA_ILi8EEESH_EEENS5_IJSH_SC_EEEEEEEvNS4_8identityESY_S18_vS19_EENS_8epilogue10collective6detail29Sm90TmaWarpSpecializedAdapterINS1C_15DefaultEpilogueIaSJ_SJ_NS1B_6thread17LinearCombinationIaLi1EiiLNS1G_9ScaleType4KindE0ELNS_15FloatRoundStyleE2EaEENS1_15EpilogueDefaultEEEEEvvEEEEvNT_6ParamsE:
[----:B------:R-:W0:Y:S01]  /*0000*/  LDC R1, c[0x0][0x28] ;  /* 0x00000a00ff017b82 */ /* 0x000e220000000800 */
[----:B------:R-:W1:Y:S01]  /*0010*/  S2R R18, SR_TID.X ;  /* 0x0000000000127919 */ /* 0x000e620000002100 */
[----:B------:R-:W-:Y:S01]  /*0020*/  ELECT P0, URZ, PT ;  /* 0x00000000003f782f */ /* 0x000fe20003800000 */
[----:B------:R-:W-:Y:S01]  /*0030*/  BSSY B0, `(.L_x_0) ;  /* 0x000000f000007945 */ /* 0x000fe20003800000 */
[--C-:B-1----:R-:W-:Y:S02]  /*0040*/  SHF.R.U32.HI R0, RZ, 0x5, R18.reuse ;  /* 0x00000005ff007819 */ /* 0x102fe40000011612 */
[----:B------:R-:W-:-:S03]  /*0050*/  SHF.R.U32.HI R3, RZ, 0x7, R18 ;  /* 0x00000007ff037819 */ /* 0x000fc60000011612 */
[----:B------:R-:W1:Y:S04]  /*0060*/  SHFL.IDX PT, R2, R0, RZ, 0x1f ;  /* 0x00001fff00027589 */ /* 0x000e6800000e0000 */
[----:B------:R2:W3:Y:S01]  /*0070*/  SHFL.IDX PT, R5, R3, RZ, 0x1f ;  /* 0x00001fff03057589 */ /* 0x0004e200000e0000 */
[----:B-1----:R-:W-:-:S13]  /*0080*/  ISETP.NE.OR P0, PT, R2, RZ, !P0 ;  /* 0x000000ff0200720c */ /* 0x002fda0004705670 */
[----:B0-23--:R-:W-:Y:S05]  /*0090*/  @P0 BRA `(.L_x_1) ;  /* 0x0000000000200947 */ /* 0x00dfea0003800000 */
[----:B------:R-:W-:Y:S02]  /*00a0*/  ULDC.64 UR4, c[0x0][0x198] ;  /* 0x0000660000047ab9 */ /* 0x000fe40000000a00 */
[----:B------:R-:W-:Y:S02]  /*00b0*/  UIADD3 UR6, UP0, UR4, 0xf0, URZ ;  /* 0x000000f004067890 */ /* 0x000fe4000ff1e03f */
[----:B------:R-:W-:Y:S02]  /*00c0*/  UIADD3 UR4, UP1, UR4, 0x1f0, URZ ;  /* 0x000001f004047890 */ /* 0x000fe4000ff3e03f */
[----:B------:R-:W-:Y:S02]  /*00d0*/  UIADD3.X UR7, URZ, UR5, URZ, UP0, !UPT ;  /* 0x000000053f077290 */ /* 0x000fe400087fe43f */
[----:B------:R-:W-:-:S07]  /*00e0*/  UIADD3.X UR5, URZ, UR5, URZ, UP1, !UPT ;  /* 0x000000053f057290 */ /* 0x000fce0008ffe43f */
[----:B------:R0:W-:Y:S02]  /*00f0*/  UTMACCTL.PF [UR6] ;  /* 0x00000000060079b9 */ /* 0x0001e40008040000 */
[----:B------:R0:W-:Y:S02]  /*0100*/  UTMACCTL.PF [UR4] ;  /* 0x00000000040079b9 */ /* 0x0001e40008040000 */
[----:B0-----:R-:W-:Y:S01]  /*0110*/  NOP ;  /* 0x0000000000007918 */ /* 0x001fe20000000000 */
.L_x_1:
[----:B------:R-:W-:Y:S05]  /*0120*/  BSYNC B0 ;  /* 0x0000000000007941 */ /* 0x000fea0003800000 */
.L_x_0:
[----:B------:R-:W0:Y:S02]  /*0130*/  SHFL.IDX PT, R3, R0, RZ, 0x1f ;  /* 0x00001fff00037589 */ /* 0x000e2400000e0000 */
[----:B0-----:R-:W-:-:S13]  /*0140*/  ISETP.NE.AND P0, PT, R3, RZ, PT ;  /* 0x000000ff0300720c */ /* 0x001fda0003f05270 */
[----:B------:R-:W-:Y:S05]  /*0150*/  @P0 BRA `(.L_x_2) ;  /* 0x0000000000d40947 */ /* 0x000fea0003800000 */
[----:B------:R-:W-:Y:S01]  /*0160*/  ELECT P0, URZ, PT ;  /* 0x00000000003f782f */ /* 0x000fe20003800000 */
[----:B------:R-:W-:-:S12]  /*0170*/  BSSY B0, `(.L_x_2) ;  /* 0x0000033000007945 */ /* 0x000fd80003800000 */
[----:B------:R-:W-:Y:S05]  /*0180*/  @!P0 BRA `(.L_x_3) ;  /* 0x0000000000c48947 */ /* 0x000fea0003800000 */
[----:B------:R-:W0:Y:S01]  /*0190*/  S2UR UR8, SR_CgaCtaId ;  /* 0x00000000000879c3 */ /* 0x000e220000008800 */
[----:B------:R-:W-:Y:S01]  /*01a0*/  UMOV UR4, 0x400 ;  /* 0x0000040000047882 */ /* 0x000fe20000000000 */
[----:B------:R-:W-:Y:S01]  /*01b0*/  UMOV UR5, 0x1 ;  /* 0x0000000100057882 */ /* 0x000fe20000000000 */
[----:B------:R-:W-:Y:S02]  /*01c0*/  UMOV UR6, 0x6 ;  /* 0x0000000600067882 */ /* 0x000fe40000000000 */
[----:B------:R-:W-:-:S04]  /*01d0*/  UIADD3 UR6, -UR6, 0x100000, URZ ;  /* 0x0010000006067890 */ /* 0x000fc8000fffe13f */
[----:B------:R-:W-:Y:S02]  /*01e0*/  USHF.L.U32 UR7, UR6, 0xb, URZ ;  /* 0x0000000b06077899 */ /* 0x000fe4000800063f */
[----:B------:R-:W-:Y:S02]  /*01f0*/  USHF.L.U32 UR6, UR6, 0x1, URZ ;  /* 0x0000000106067899 */ /* 0x000fe4000800063f */
[----:B0-----:R-:W-:Y:S02]  /*0200*/  ULEA UR8, UR8, UR4, 0x18 ;  /* 0x0000000408087291 */ /* 0x001fe4000f8ec03f */
[----:B------:R-:W-:-:S04]  /*0210*/  UIADD3 UR4, -UR5, 0x100000, URZ ;  /* 0x0010000005047890 */ /* 0x000fc8000fffe13f */
[----:B------:R-:W-:Y:S02]  /*0220*/  USHF.L.U32 UR5, UR4, 0xb, URZ ;  /* 0x0000000b04057899 */ /* 0x000fe4000800063f */
[----:B------:R-:W-:Y:S01]  /*0230*/  USHF.L.U32 UR4, UR4, 0x1, URZ ;  /* 0x0000000104047899 */ /* 0x000fe2000800063f */
[----:B------:R-:W0:Y:S11]  /*0240*/  FENCE.VIEW.ASYNC.S ;  /* 0x00000000000073c6 */ /* 0x000e360000000000 */
[----:B0-----:R0:W1:Y:S01]  /*0250*/  SYNCS.EXCH.64 URZ, [UR8], UR4 ;  /* 0x00000004083f75b2 */ /* 0x0010620008000100 */
[----:B------:R0:W2:Y:S01]  /*0260*/  SYNCS.EXCH.64 URZ, [UR8+0x90], UR6 ;  /* 0x00009006083f75b2 */ /* 0x0000a20008000100 */
[----:B------:R0:W3:Y:S01]  /*0270*/  SYNCS.EXCH.64 URZ, [UR8+0x8], UR4 ;  /* 0x00000804083f75b2 */ /* 0x0000e20008000100 */
[----:B------:R0:W4:Y:S01]  /*0280*/  SYNCS.EXCH.64 URZ, [UR8+0x98], UR6 ;  /* 0x00009806083f75b2 */ /* 0x0001220008000100 */
[----:B------:R0:W0:Y:S01]  /*0290*/  SYNCS.EXCH.64 URZ, [UR8+0x10], UR4 ;  /* 0x00001004083f75b2 */ /* 0x0000220008000100 */
        /* <DEDUP_REMOVED lines=31> */
[----:B-1234-:R-:W-:Y:S01]  /*0490*/  NOP ;  /* 0x0000000000007918 */ /* 0x01efe20000000000 */
.L_x_3:
[----:B0-----:R-:W-:Y:S05]  /*04a0*/  BSYNC B0 ;  /* 0x0000000000007941 */ /* 0x001fea0003800000 */
.L_x_2:
[----:B------:R-:W-:Y:S01]  /*04b0*/  SHF.R.S32.HI R7, RZ, 0x1f, R18 ;  /* 0x0000001fff077819 */ /* 0x000fe20000011412 */
[----:B------:R-:W0:Y:S01]  /*04c0*/  SHFL.IDX PT, R0, R0, RZ, 0x1f ;  /* 0x00001fff00007589 */ /* 0x000e2200000e0000 */
[----:B------:R-:W1:Y:S01]  /*04d0*/  S2UR UR8, SR_CTAID.X ;  /* 0x00000000000879c3 */ /* 0x000e620000002500 */
[----:B------:R-:W-:Y:S02]  /*04e0*/  ELECT P0, URZ, PT ;  /* 0x00000000003f782f */ /* 0x000fe40003800000 */
[----:B------:R-:W-:Y:S01]  /*04f0*/  LEA.HI R7, R7, R18, RZ, 0x7 ;  /* 0x0000001207077211 */ /* 0x000fe200078f38ff */
[----:B------:R-:W2:Y:S01]  /*0500*/  S2R R4, SR_CTAID.Y ;  /* 0x0000000000047919 */ /* 0x000ea20000002600 */
[----:B------:R-:W-:Y:S01]  /*0510*/  SHF.R.S32.HI R8, RZ, 0x1f, R3 ;  /* 0x0000001fff087819 */ /* 0x000fe20000011403 */
[----:B------:R-:W-:Y:S01]  /*0520*/  ULDC UR4, c[0x0][0x150] ;  /* 0x0000540000047ab9 */ /* 0x000fe20000000800 */
[----:B------:R-:W-:Y:S01]  /*0530*/  LOP3.LUT R7, R7, 0xffffff80, RZ, 0xc0, !PT ;  /* 0xffffff8007077812 */ /* 0x000fe200078ec0ff */
[----:B------:R-:W-:Y:S01]  /*0540*/  NOP ;  /* 0x0000000000007918 */ /* 0x000fe20000000000 */
[----:B------:R-:W-:Y:S01]  /*0550*/  LEA.HI R8, R8, R3, RZ, 0x2 ;  /* 0x0000000308087211 */ /* 0x000fe200078f10ff */
[----:B------:R-:W3:Y:S01]  /*0560*/  LDC R10, c[0x0][0x144] ;  /* 0x00005100ff0a7b82 */ /* 0x000ee20000000800 */
[----:B------:R-:W-:Y:S01]  /*0570*/  NOP ;  /* 0x0000000000007918 */ /* 0x000fe20000000000 */
[----:B------:R-:W-:Y:S01]  /*0580*/  IMAD.IADD R6, R18, 0x1, -R7 ;  /* 0x0000000112067824 */ /* 0x000fe200078e0a07 */
[----:B------:R-:W-:Y:S01]  /*0590*/  LOP3.LUT R8, R8, 0x3ffffffc, RZ, 0xc0, !PT ;  /* 0x3ffffffc08087812 */ /* 0x000fe200078ec0ff */
[----:B------:R-:W-:Y:S01]  /*05a0*/  IMAD.MOV.U32 R23, RZ, RZ, 0x1 ;  /* 0x00000001ff177424 */ /* 0x000fe200078e00ff */
[----:B------:R-:W-:-:S02]  /*05b0*/  ISETP.NE.AND P3, PT, R5, RZ, PT ;  /* 0x000000ff0500720c */ /* 0x000fc40003f65270 */
[----:B------:R-:W-:Y:S01]  /*05c0*/  SHF.R.S32.HI R7, RZ, 0x1f, R6 ;  /* 0x0000001fff077819 */ /* 0x000fe20000011406 */
[----:B------:R-:W-:Y:S01]  /*05d0*/  IMAD.IADD R8, R3, 0x1, -R8 ;  /* 0x0000000103087824 */ /* 0x000fe200078e0a08 */
[----:B------:R-:W4:Y:S02]  /*05e0*/  LDC R13, c[0x0][0x140] ;  /* 0x00005000ff0d7b82 */ /* 0x000f240000000800 */
[----:B------:R-:W-:Y:S02]  /*05f0*/  LEA.HI R7, R7, R6, RZ, 0x3 ;  /* 0x0000000607077211 */ /* 0x000fe400078f18ff */
[----:B0-----:R-:W-:Y:S02]  /*0600*/  ISETP.NE.OR P0, PT, R0, RZ, !P0 ;  /* 0x000000ff0000720c */ /* 0x001fe40004705670 */
[--C-:B------:R-:W-:Y:S02]  /*0610*/  SHF.R.S32.HI R0, RZ, 0x3, R7.reuse ;  /* 0x00000003ff007819 */ /* 0x100fe40000011407 */
[----:B------:R-:W-:-:S02]  /*0620*/  SHF.R.S32.HI R7, RZ, 0x1f, R7 ;  /* 0x0000001fff077819 */ /* 0x000fc40000011407 */
[----:B-1----:R-:W-:Y:S02]  /*0630*/  I2FP.F32.U32 R9, UR8 ;  /* 0x0000000800097c45 */ /* 0x002fe40008201000 */
[----:B------:R-:W-:-:S03]  /*0640*/  LEA.HI R7, R7, R0, RZ, 0x2 ;  /* 0x0000000007077211 */ /* 0x000fc600078f10ff */
[----:B------:R-:W-:Y:S01]  /*0650*/  FMUL R9, R9, UR4 ;  /* 0x0000000409097c20 */ /* 0x000fe20008400000 */
[----:B------:R-:W-:Y:S01]  /*0660*/  LOP3.LUT R7, R7, 0xfffffffc, RZ, 0xc0, !PT ;  /* 0xfffffffc07077812 */ /* 0x000fe200078ec0ff */
[----:B------:R-:W-:Y:S01]  /*0670*/  VOTEU.ALL UP0, P0 ;  /* 0x00000000003f7886 */ /* 0x000fe20000000000 */
[----:B--2---:R-:W-:Y:S01]  /*0680*/  I2FP.F32.U32 R3, R4 ;  /* 0x0000000400037245 */ /* 0x004fe20000201000 */
[----:B------:R-:W-:Y:S01]  /*0690*/  ULDC UR4, c[0x0][0x154] ;  /* 0x0000550000047ab9 */ /* 0x000fe20000000800 */
[----:B------:R-:W-:Y:S01]  /*06a0*/  VOTEU.ALL UP1, P0 ;  /* 0x00000000003f7886 */ /* 0x000fe20000020000 */
[----:B------:R-:W0:Y:S01]  /*06b0*/  F2I.U32.TRUNC.NTZ R9, R9 ;  /* 0x0000000900097305 */ /* 0x000e22000020f000 */
[----:B------:R-:W-:Y:S01]  /*06c0*/  IMAD.IADD R7, R0, 0x1, -R7 ;  /* 0x0000000100077824 */ /* 0x000fe200078e0a07 */
[----:B------:R-:W1:Y:S01]  /*06d0*/  @!UP0 S2UR UR7, SR_CgaCtaId ;  /* 0x00000000000789c3 */ /* 0x000e620000008800 */
[----:B------:R-:W-:Y:S01]  /*06e0*/  FMUL R12, R3, UR4 ;  /* 0x00000004030c7c20 */ /* 0x000fe20008400000 */
[----:B------:R-:W-:Y:S01]  /*06f0*/  UMOV UR4, 0x20 ;  /* 0x0000002000047882 */ /* 0x000fe20000000000 */
[----:B------:R-:W-:Y:S01]  /*0700*/  IMAD R8, R8, 0x4, R7 ;  /* 0x0000000408087824 */ /* 0x000fe200078e0207 */
[----:B------:R-:W-:Y:S01]  /*0710*/  @!UP0 UMOV UR6, 0x400 ;  /* 0x0000040000068882 */ /* 0x000fe20000000000 */
[----:B------:R-:W-:-:S04]  /*0720*/  @!UP0 UIADD3 UR4, -UR4, 0x100000, URZ ;  /* 0x0010000004048890 */ /* 0x000fc8000fffe13f */
[----:B------:R-:W-:Y:S02]  /*0730*/  @!UP0 USHF.L.U32 UR5, UR4, 0xb, URZ ;  /* 0x0000000b04058899 */ /* 0x000fe4000800063f */
[----:B------:R-:W-:Y:S01]  /*0740*/  @!UP0 USHF.L.U32 UR4, UR4, 0x1, URZ ;  /* 0x0000000104048899 */ /* 0x000fe2000800063f */
[----:B----4-:R-:W-:Y:S01]  /*0750*/  ISETP.EQ.U32.AND P2, PT, R13, 0x1, PT ;  /* 0x000000010d00780c */ /* 0x010fe20003f42070 */
[----:B------:R-:W2:Y:S01]  /*0760*/  F2I.U32.TRUNC.NTZ R12, R12 ;  /* 0x0000000c000c7305 */ /* 0x000ea2000020f000 */
[----:B------:R-:W-:Y:S01]  /*0770*/  LEA.HI R0, R8, R8, RZ, 0x1 ;  /* 0x0000000808007211 */ /* 0x000fe200078f08ff */
[----:B------:R-:W4:Y:S03]  /*0780*/  LDC R7, c[0x0][0x148] ;  /* 0x00005200ff077b82 */ /* 0x000f260000000800 */
[----:B------:R-:W-:Y:S01]  /*0790*/  LOP3.LUT R11, R0, 0xfffffffe, RZ, 0xc0, !PT ;  /* 0xfffffffe000b7812 */ /* 0x000fe200078ec0ff */
[----:B0-----:R-:W-:Y:S01]  /*07a0*/  IMAD.MOV R15, RZ, RZ, -R9 ;  /* 0x000000ffff0f7224 */ /* 0x001fe200078e0a09 */
[----:B------:R-:W-:-:S03]  /*07b0*/  SHF.R.S32.HI R9, RZ, 0x1f, R2 ;  /* 0x0000001fff097819 */ /* 0x000fc60000011402 */
[----:B---3--:R-:W-:Y:S01]  /*07c0*/  IMAD R3, R10, R15, UR8 ;  /* 0x000000080a037e24 */ /* 0x008fe2000f8e020f */
[----:B------:R-:W-:Y:S01]  /*07d0*/  LEA.HI R9, R9, R2, RZ, 0x2 ;  /* 0x0000000209097211 */ /* 0x000fe200078f10ff */
[C---:B------:R-:W-:Y:S02]  /*07e0*/  IMAD.IADD R0, R8.reuse, 0x1, -R11 ;  /* 0x0000000108007824 */ /* 0x040fe400078e0a0b */
[----:B------:R-:W-:Y:S01]  /*07f0*/  IMAD.SHL.U32 R11, R8, 0x4, RZ ;  /* 0x00000004080b7824 */ /* 0x000fe200078e00ff */
[----:B------:R-:W-:Y:S01]  /*0800*/  LOP3.LUT R9, R9, 0xfffffffc, RZ, 0xc0, !PT ;  /* 0xfffffffc09097812 */ /* 0x000fe200078ec0ff */
[----:B--2---:R-:W-:Y:S01]  /*0810*/  IMAD.MOV R21, RZ, RZ, -R12 ;  /* 0x000000ffff157224 */ /* 0x004fe200078e0a0c */
[----:B------:R-:W-:Y:S01]  /*0820*/  ISETP.NE.AND P4, PT, R0, R3, PT ;  /* 0x000000030000720c */ /* 0x000fe20003f85270 */
[----:B-1----:R-:W-:Y:S01]  /*0830*/  @!UP0 ULEA UR6, UR7, UR6, 0x18 ;  /* 0x0000000607068291 */ /* 0x002fe2000f8ec03f */
[----:B------:R-:W-:Y:S01]  /*0840*/  LOP3.LUT R22, R8, 0xc, R11, 0x78, !PT ;  /* 0x0000000c08167812 */ /* 0x000fe200078e780b */
[----:B------:R-:W-:Y:S01]  /*0850*/  IMAD.IADD R0, R2, 0x1, -R9 ;  /* 0x0000000102007824 */ /* 0x000fe200078e0a09 */
[----:B------:R-:W-:Y:S01]  /*0860*/  VOTEU.ALL UP0, P0 ;  /* 0x00000000003f7886 */ /* 0x000fe20000000000 */
[----:B------:R-:W-:Y:S01]  /*0870*/  LOP3.LUT P0, RZ, R6, 0x7, RZ, 0xc0, !PT ;  /* 0x0000000706ff7812 */ /* 0x000fe2000780c0ff */
[----:B------:R-:W-:-:S02]  /*0880*/  VIADD R6, R5, 0xffffffff ;  /* 0xffffffff05067836 */ /* 0x000fc40000000000 */
[----:B------:R-:W-:Y:S01]  /*0890*/  ISETP.NE.AND P1, PT, R0, 0x3, PT ;  /* 0x000000030000780c */ /* 0x000fe20003f25270 */
[----:B----4-:R-:W-:Y:S01]  /*08a0*/  IMAD R9, R7, R21, R4 ;  /* 0x0000001507097224 */ /* 0x010fe200078e0204 */
[----:B------:R-:W-:Y:S02]  /*08b0*/  ISETP.LT.U32.AND P0, PT, R22, 0x4, !P0 ;  /* 0x000000041600780c */ /* 0x000fe40004701070 */
[----:B------:R-:W-:Y:S01]  /*08c0*/  ISETP.EQ.OR P1, PT, R0, RZ, !P1 ;  /* 0x000000ff0000720c */ /* 0x000fe20004f22670 */
[----:B------:R-:W0:Y:S02]  /*08d0*/  FENCE.VIEW.ASYNC.S ;  /* 0x00000000000073c6 */ /* 0x000e240000000000 */
[----:B0-----:R0:W1:Y:S01]  /*08e0*/  @!UP0 SYNCS.EXCH.64 URZ, [UR6+0x130], UR4 ;  /* 0x00013004063f85b2 */ /* 0x0010620008000100 */
[----:B------:R-:W-:Y:S02]  /*08f0*/  @P4 LEA.HI R2, R22, R22, RZ, 0x1 ;  /* 0x0000001616024211 */ /* 0x000fe400078f08ff */
[----:B------:R-:W-:-:S02]  /*0900*/  ISETP.EQ.AND P1, PT, R5, RZ, P1 ;  /* 0x000000ff0500720c */ /* 0x000fc40000f22270 */
[----:B------:R-:W-:Y:S02]  /*0910*/  @P4 SHF.R.S32.HI R2, RZ, 0x1, R2 ;  /* 0x00000001ff024819 */ /* 0x000fe40000011402 */
[----:B------:R-:W-:Y:S02]  /*0920*/  ISETP.GE.U32.AND P6, PT, R6, 0x2, PT ;  /* 0x000000020600780c */ /* 0x000fe40003fc6070 */
[----:B------:R-:W-:Y:S02]  /*0930*/  @P4 ISETP.NE.AND P5, PT, R2, R9, PT ;  /* 0x000000090200420c */ /* 0x000fe40003fa5270 */
[----:B------:R-:W-:Y:S02]  /*0940*/  SEL R2, RZ, 0x1, !P0 ;  /* 0x00000001ff027807 */ /* 0x000fe40004000000 */
[----:B------:R-:W-:Y:S02]  /*0950*/  @P4 SEL R23, RZ, 0x1, P5 ;  /* 0x00000001ff174807 */ /* 0x000fe40002800000 */
[----:B------:R-:W-:Y:S01]  /*0960*/  SEL R19, RZ, 0x1, !P1 ;  /* 0x00000001ff137807 */ /* 0x000fe20004800000 */
[----:B------:R0:W2:Y:S01]  /*0970*/  @!UP1 SYNCS.EXCH.64 URZ, [UR6+0x138], UR4 ;  /* 0x00013804063f95b2 */ /* 0x0000a20008000100 */
[----:B------:R-:W-:Y:S01]  /*0980*/  LOP3.LUT R23, R23, R2, RZ, 0xc0, !PT ;  /* 0x0000000217177212 */ /* 0x000fe200078ec0ff */
[----:B------:R-:W-:Y:S01]  /*0990*/  NOP ;  /* 0x0000000000007918 */ /* 0x000fe20000000000 */
[----:B------:R-:W-:Y:S01]  /*09a0*/  SEL R19, R19, 0x2, P6 ;  /* 0x0000000213137807 */ /* 0x000fe20003000000 */
[----:B------:R-:W-:Y:S06]  /*09b0*/  @!P2 BRA `(.L_x_4) ;  /* 0x000000000008a947 */ /* 0x000fec0003800000 */
[----:B-12---:R-:W-:Y:S01]  /*09c0*/  UCGABAR_ARV ;  /* 0x00000000000079c7 */ /* 0x006fe20008000000 */
[----:B------:R-:W-:Y:S05]  /*09d0*/  BRA `(.L_x_5) ;  /* 0x0000000000047947 */ /* 0x000fea0003800000 */
.L_x_4:
[----:B-12---:R-:W-:Y:S01]  /*09e0*/  NOP ;  /* 0x0000000000007918 */ /* 0x006fe20000000000 */
.L_x_5:
[----:B------:R-:W1:Y:S01]  /*09f0*/  LDC R2, c[0x0][0x65c] ;  /* 0x00019700ff027b82 */ /* 0x000e620000000800 */
[----:B------:R-:W-:Y:S02]  /*0a00*/  IMAD.U32 R8, RZ, RZ, UR8 ;  /* 0x00000008ff087e24 */ /* 0x000fe4000f8e00ff */
[----:B------:R-:W-:Y:S01]  /*0a10*/  IMAD.MOV.U32 R9, RZ, RZ, RZ ;  /* 0x000000ffff097224 */ /* 0x000fe200078e00ff */
[----:B-1----:R-:W-:-:S04]  /*0a20*/  ISETP.NE.AND P1, PT, R2, 0x1, PT ;  /* 0x000000010200780c */ /* 0x002fc80003f25270 */
[----:B------:R-:W-:-:S09]  /*0a30*/  P2R R5, PR, RZ, 0x2 ;  /* 0x00000002ff057803 */ /* 0x000fd20000000000 */
[----:B------:R-:W1:Y:S01]  /*0a40*/  @P1 LDC R17, c[0x0][0x10] ;  /* 0x00000400ff111b82 */ /* 0x000e620000000800 */
[----:B------:R-:W-:Y:S02]  /*0a50*/  @P1 IMAD.MOV.U32 R5, RZ, RZ, RZ ;  /* 0x000000ffff051224 */ /* 0x000fe400078e00ff */
[----:B------:R-:W-:-:S05]  /*0a60*/  @P1 IMAD.MOV.U32 R13, RZ, RZ, RZ ;  /* 0x000000ffff0d1224 */ /* 0x000fca00078e00ff */
[----:B------:R-:W2:Y:S01]  /*0a70*/  @!P1 LDC R11, c[0x0][0xc] ;  /* 0x00000300ff0b9b82 */ /* 0x000ea20000000800 */
[----:B-1----:R-:W-:-:S04]  /*0a80*/  @P1 IMAD.WIDE.U32 R16, R17, UR8, R4 ;  /* 0x0000000811101c25 */ /* 0x002fc8000f8e0004 */
[----:B------:R-:W-:Y:S02]  /*0a90*/  @P1 IMAD.IADD R17, R17, 0x1, R13 ;  /* 0x0000000111111824 */ /* 0x000fe400078e020d */
[----:B--2---:R-:W-:-:S04]  /*0aa0*/  @!P1 IMAD.WIDE.U32 R8, R4, R11, R8 ;  /* 0x0000000b04089225 */ /* 0x004fc800078e0008 */
[----:B------:R-:W-:Y:S02]  /*0ab0*/  @!P1 IMAD.MOV.U32 R16, RZ, RZ, R8 ;  /* 0x000000ffff109224 */ /* 0x000fe400078e0008 */
[----:B------:R-:W-:Y:S01]  /*0ac0*/  @!P1 IMAD.MOV.U32 R17, RZ, RZ, R9 ;  /* 0x000000ffff119224 */ /* 0x000fe200078e0009 */
[----:B------:R-:W-:Y:S06]  /*0ad0*/  @!P2 BRA `(.L_x_6) ;  /* 0x00000000000ca947 */ /* 0x000fec0003800000 */
[----:B------:R-:W-:Y:S01]  /*0ae0*/  UCGABAR_WAIT ;  /* 0x0000000000007dc7 */ /* 0x000fe20008000000 */
[----:B------:R-:W-:Y:S01]  /*0af0*/  CCTL.IVALL ;  /* 0x00000000ff00798f */ /* 0x000fe20002000000 */
[----:B------:R-:W-:Y:S05]  /*0b00*/  BRA `(.L_x_7) ;  /* 0x0000000000047947 */ /* 0x000fea0003800000 */
.L_x_6:
[----:B------:R-:W-:Y:S06]  /*0b10*/  BAR.SYNC.DEFER_BLOCKING 0x0 ;  /* 0x0000000000007b1d */ /* 0x000fec0000010000 */
.L_x_7:
[----:B------:R-:W-:Y:S05]  /*0b20*/  @!P3 BRA `(.L_x_8) ;  /* 0x000000380004b947 */ /* 0x000fea0003800000 */
[----:B------:R-:W-:-:S13]  /*0b30*/  ISETP.GT.U32.AND P0, PT, R6, 0x1, PT ;  /* 0x000000010600780c */ /* 0x000fda0003f04070 */
[----:B0-----:R-:W-:Y:S05]  /*0b40*/  @P0 EXIT ;  /* 0x000000000000094d */ /* 0x001fea0003800000 */
[----:B------:R-:W-:Y:S01]  /*0b50*/  ULDC.64 UR4, c[0x0][0x650] ;  /* 0x0001940000047ab9 */ /* 0x000fe20000000a00 */
[----:B------:R-:W-:Y:S01]  /*0b60*/  PRMT R0, RZ, 0x7610, R0 ;  /* 0x00007610ff007816 */ /* 0x000fe20000000000 */
[----:B------:R-:W-:Y:S01]  /*0b70*/  IMAD.MOV.U32 R59, RZ, RZ, -0x1 ;  /* 0xffffffffff3b7424 */ /* 0x000fe200078e00ff */
[----:B------:R-:W-:Y:S01]  /*0b80*/  ISETP.GE.U32.AND P0, PT, R16, UR4, PT ;  /* 0x0000000410007c0c */ /* 0x000fe2000bf06070 */
[----:B------:R-:W-:Y:S02]  /*0b90*/  IMAD.MOV.U32 R60, RZ, RZ, -0x1 ;  /* 0xffffffffff3c7424 */ /* 0x000fe400078e00ff */
[----:B------:R-:W-:Y:S01]  /*0ba0*/  IMAD.MOV.U32 R61, RZ, RZ, -0x1 ;  /* 0xffffffffff3d7424 */ /* 0x000fe200078e00ff */
[----:B------:R-:W-:-:S13]  /*0bb0*/  ISETP.GE.U32.AND.EX P0, PT, R17, UR5, PT, P0 ;  /* 0x0000000511007c0c */ /* 0x000fda000bf06100 */
[----:B------:R-:W-:Y:S05]  /*0bc0*/  @P0 BRA `(.L_x_9) ;  /* 0x0000000400280947 */ /* 0x000fea0003800000 */
[----:B------:R-:W0:Y:S01]  /*0bd0*/  LDC.64 R24, c[0x0][0x628] ;  /* 0x00018a00ff187b82 */ /* 0x000e220000000a00 */
[----:B------:R-:W-:Y:S02]  /*0be0*/  IMAD.MOV.U32 R8, RZ, RZ, R16 ;  /* 0x000000ffff087224 */ /* 0x000fe400078e0010 */
[----:B------:R-:W-:-:S05]  /*0bf0*/  IMAD.MOV.U32 R9, RZ, RZ, R17 ;  /* 0x000000ffff097224 */ /* 0x000fca00078e0011 */
[----:B------:R-:W1:Y:S08]  /*0c00*/  LDC R0, c[0x0][0x630] ;  /* 0x00018c00ff007b82 */ /* 0x000e700000000800 */
[----:B------:R-:W2:Y:S01]  /*0c10*/  LDC.64 R26, c[0x0][0x620] ;  /* 0x00018800ff1a7b82 */ /* 0x000ea20000000a00 */
[----:B0-----:R-:W-:-:S04]  /*0c20*/  ISETP.NE.U32.AND P0, PT, R24, RZ, PT ;  /* 0x000000ff1800720c */ /* 0x001fc80003f05070 */
[----:B------:R-:W-:-:S13]  /*0c30*/  ISETP.NE.AND.EX P0, PT, R25, RZ, PT, P0 ;  /* 0x000000ff1900720c */ /* 0x000fda0003f05300 */
[----:B-12---:R-:W-:Y:S05]  /*0c40*/  @!P0 BRA `(.L_x_10) ;  /* 0x0000000000288947 */ /* 0x006fea0003800000 */
[----:B------:R-:W0:Y:S02]  /*0c50*/  LDC R13, c[0x0][0x634] ;  /* 0x00018d00ff0d7b82 */ /* 0x000e240000000800 */
[----:B0-----:R-:W-:-:S05]  /*0c60*/  IADD3 R13, P0, R16, R13, RZ ;  /* 0x0000000d100d7210 */ /* 0x001fca0007f1e0ff */
[----:B------:R-:W-:-:S04]  /*0c70*/  IMAD.X R15, RZ, RZ, R17, P0 ;  /* 0x000000ffff0f7224 */ /* 0x000fc800000e0611 */
[----:B------:R-:W-:-:S04]  /*0c80*/  IMAD.WIDE.U32 R8, R15, R24, RZ ;  /* 0x000000180f087225 */ /* 0x000fc800078e00ff */
[----:B------:R-:W-:-:S04]  /*0c90*/  IMAD.WIDE.U32 R10, P0, R13, R25, R8 ;  /* 0x000000190d0a7225 */ /* 0x000fc80007800008 */
[----:B------:R-:W-:-:S04]  /*0ca0*/  IMAD.WIDE.U32 R8, R13, R24, RZ ;  /* 0x000000180d087225 */ /* 0x000fc800078e00ff */
[----:B------:R-:W-:Y:S01]  /*0cb0*/  IMAD.X R13, RZ, RZ, RZ, P0 ;  /* 0x000000ffff0d7224 */ /* 0x000fe200000e06ff */
[----:B------:R-:W-:Y:S01]  /*0cc0*/  IADD3 RZ, P0, R9, R10, RZ ;  /* 0x0000000a09ff7210 */ /* 0x000fe20007f1e0ff */
[----:B------:R-:W-:-:S04]  /*0cd0*/  IMAD.MOV.U32 R12, RZ, RZ, R11 ;  /* 0x000000ffff0c7224 */ /* 0x000fc800078e000b */
[----:B------:R-:W-:-:S08]  /*0ce0*/  IMAD.WIDE.U32.X R8, R15, R25, R12, P0 ;  /* 0x000000190f087225 */ /* 0x000fd000000e040c */
.L_x_10:
[----:B------:R-:W0:Y:S01]  /*0cf0*/  LDC.64 R24, c[0x0][0x640] ;  /* 0x00019000ff187b82 */ /* 0x000e220000000a00 */
[-CC-:B------:R-:W-:Y:S01]  /*0d00*/  SHF.R.U64 R61, R8, R0.reuse, R9.reuse ;  /* 0x00000000083d7219 */ /* 0x180fe20000001209 */
[----:B------:R-:W-:Y:S01]  /*0d10*/  IMAD R30, R7, R21, R4 ;  /* 0x00000015071e7224 */ /* 0x000fe200078e0204 */
[----:B------:R-:W-:Y:S01]  /*0d20*/  SHF.R.U32.HI R0, RZ, R0, R9 ;  /* 0x00000000ff007219 */ /* 0x000fe20000011609 */
[----:B------:R-:W-:Y:S01]  /*0d30*/  IMAD.MOV.U32 R21, RZ, RZ, 0x1 ;  /* 0x00000001ff157424 */ /* 0x000fe200078e00ff */
[----:B------:R-:W-:-:S03]  /*0d40*/  IADD3 R5, P0, RZ, -R61, RZ ;  /* 0x8000003dff057210 */ /* 0x000fc60007f1e0ff */
[----:B------:R-:W1:Y:S02]  /*0d50*/  LDC R6, c[0x0][0x618] ;  /* 0x00018600ff067b82 */ /* 0x000e640000000800 */
[----:B------:R-:W-:-:S04]  /*0d60*/  IMAD.X R9, RZ, RZ, ~R0, P0 ;  /* 0x000000ffff097224 */ /* 0x000fc800000e0e00 */
[-C--:B------:R-:W-:Y:S02]  /*0d70*/  IMAD R0, R9, R26.reuse, RZ ;  /* 0x0000001a09007224 */ /* 0x080fe400078e02ff */
[----:B------:R-:W2:Y:S01]  /*0d80*/  LDC R11, c[0x0][0x608] ;  /* 0x00018200ff0b7b82 */ /* 0x000ea20000000800 */
[----:B------:R-:W-:-:S04]  /*0d90*/  IMAD.WIDE.U32 R8, R5, R26, R16 ;  /* 0x0000001a05087225 */ /* 0x000fc800078e0010 */
[----:B------:R-:W-:-:S03]  /*0da0*/  IMAD R5, R5, R27, R0 ;  /* 0x0000001b05057224 */ /* 0x000fc600078e0200 */
[----:B------:R-:W3:Y:S01]  /*0db0*/  LDC R12, c[0x0][0x658] ;  /* 0x00019600ff0c7b82 */ /* 0x000ee20000000800 */
[----:B0-----:R-:W-:Y:S01]  /*0dc0*/  ISETP.NE.U32.AND P0, PT, R24, RZ, PT ;  /* 0x000000ff1800720c */ /* 0x001fe20003f05070 */
[----:B------:R-:W-:Y:S02]  /*0dd0*/  IMAD.IADD R5, R9, 0x1, R5 ;  /* 0x0000000109057824 */ /* 0x000fe400078e0205 */
[----:B------:R-:W-:Y:S01]  /*0de0*/  IMAD.MOV.U32 R9, RZ, RZ, -0x1 ;  /* 0xffffffffff097424 */ /* 0x000fe200078e00ff */
[----:B------:R-:W-:-:S03]  /*0df0*/  ISETP.NE.AND.EX P0, PT, R25, RZ, PT, P0 ;  /* 0x000000ff1900720c */ /* 0x000fc60003f05300 */
[----:B------:R-:W0:Y:S01]  /*0e00*/  LDC R15, c[0x0][0x600] ;  /* 0x00018000ff0f7b82 */ /* 0x000e220000000800 */
[-CC-:B-1----:R-:W-:Y:S02]  /*0e10*/  SHF.R.U64 R13, R8, R6.reuse, R5.reuse ;  /* 0x00000006080d7219 */ /* 0x182fe40000001205 */
[----:B------:R-:W-:-:S05]  /*0e20*/  SHF.R.U32.HI R0, RZ, R6, R5 ;  /* 0x00000006ff007219 */ /* 0x000fca0000011605 */
[----:B------:R-:W1:Y:S01]  /*0e30*/  LDC R14, c[0x0][0x648] ;  /* 0x00019200ff0e7b82 */ /* 0x000e620000000800 */
[-CC-:B--2---:R-:W-:Y:S02]  /*0e40*/  SHF.R.U64 R27, R13, R11.reuse, R0.reuse ;  /* 0x0000000b0d1b7219 */ /* 0x184fe40000001200 */
[----:B------:R-:W-:-:S05]  /*0e50*/  SHF.R.U32.HI R5, RZ, R11, R0 ;  /* 0x0000000bff057219 */ /* 0x000fca0000011600 */
[----:B------:R-:W2:Y:S01]  /*0e60*/  LDC R20, c[0x0][0x638] ;  /* 0x00018e00ff147b82 */ /* 0x000ea20000000800 */
[-CC-:B---3--:R-:W-:Y:S02]  /*0e70*/  SHF.R.U64 R28, R27, R12.reuse, R5.reuse ;  /* 0x0000000c1b1c7219 */ /* 0x188fe40000001205 */
[-C--:B------:R-:W-:Y:S02]  /*0e80*/  SHF.L.U32 R0, R9, R12.reuse, RZ ;  /* 0x0000000c09007219 */ /* 0x080fe400000006ff */
[----:B------:R-:W-:Y:S01]  /*0e90*/  SHF.R.U32.HI R5, RZ, R12, R5 ;  /* 0x0000000cff057219 */ /* 0x000fe20000011605 */
[----:B------:R-:W-:Y:S01]  /*0ea0*/  IMAD.MOV.U32 R4, RZ, RZ, R28 ;  /* 0x000000ffff047224 */ /* 0x000fe200078e001c */
[----:B------:R-:W-:Y:S01]  /*0eb0*/  LOP3.LUT R10, RZ, R0, RZ, 0x33, !PT ;  /* 0x00000000ff0a7212 */ /* 0x000fe200078e33ff */
[----:B------:R-:W3:Y:S01]  /*0ec0*/  LDC R26, c[0x0][0x610] ;  /* 0x00018400ff1a7b82 */ /* 0x000ee20000000800 */
[----:B------:R-:W-:Y:S05]  /*0ed0*/  @!P0 BRA `(.L_x_11) ;  /* 0x0000000000288947 */ /* 0x000fea0003800000 */
[----:B------:R-:W4:Y:S02]  /*0ee0*/  LDC R9, c[0x0][0x64c] ;  /* 0x00019300ff097b82 */ /* 0x000f240000000800 */
[----:B----4-:R-:W-:-:S05]  /*0ef0*/  IADD3 R9, P0, R28, R9, RZ ;  /* 0x000000091c097210 */ /* 0x010fca0007f1e0ff */
        /* <DEDUP_REMOVED lines=8> */
.L_x_11:
[----:B-1----:R-:W-:Y:S01]  /*0f80*/  SHF.R.U64 R4, R4, R14, R5 ;  /* 0x0000000e04047219 */ /* 0x002fe20000001205 */
[----:B0-----:R-:W-:Y:S01]  /*0f90*/  VIADD R6, R15, 0xffffffff ;  /* 0xffffffff0f067836 */ /* 0x001fe20000000000 */
[----:B------:R-:W-:Y:S02]  /*0fa0*/  SHF.L.U32 R0, R21, R12, RZ ;  /* 0x0000000c15007219 */ /* 0x000fe400000006ff */
[----:B------:R-:W-:Y:S01]  /*0fb0*/  LOP3.LUT R5, R27, R10, RZ, 0xc0, !PT ;  /* 0x0000000a1b057212 */ /* 0x000fe200078ec0ff */
[----:B------:R-:W-:Y:S01]  /*0fc0*/  IMAD.MOV R7, RZ, RZ, -R4 ;  /* 0x000000ffff077224 */ /* 0x000fe200078e0a04 */
[----:B------:R-:W-:Y:S02]  /*0fd0*/  SEL R3, R3, R30, !P1 ;  /* 0x0000001e03037207 */ /* 0x000fe40004800000 */
[----:B------:R-:W-:Y:S01]  /*0fe0*/  LOP3.LUT R6, R13, R6, RZ, 0xc0, !PT ;  /* 0x000000060d067212 */ /* 0x000fe200078ec0ff */
[----:B------:R-:W-:Y:S02]  /*0ff0*/  IMAD R4, R0, R4, R5 ;  /* 0x0000000400047224 */ /* 0x000fe400078e0205 */
[----:B--2---:R-:W-:-:S02]  /*1000*/  IMAD R0, R7, R20, R28 ;  /* 0x0000001407007224 */ /* 0x004fc400078e021c */
[----:B---3--:R-:W-:Y:S02]  /*1010*/  IMAD R3, R4, R26, R3 ;  /* 0x0000001a04037224 */ /* 0x008fe400078e0203 */
[----:B------:R-:W-:Y:S02]  /*1020*/  IMAD.MOV.U32 R5, RZ, RZ, 0x1 ;  /* 0x00000001ff057424 */ /* 0x000fe400078e00ff */
[----:B------:R-:W-:-:S03]  /*1030*/  IMAD R4, R0, R15, R6 ;  /* 0x0000000f00047224 */ /* 0x000fc600078e0206 */
[----:B------:R-:W-:Y:S02]  /*1040*/  PRMT R0, R5, 0x7610, R0 ;  /* 0x0000761005007816 */ /* 0x000fe40000000000 */
[----:B------:R-:W-:Y:S02]  /*1050*/  SEL R60, R4, R3, !P1 ;  /* 0x00000003043c7207 */ /* 0x000fe40004800000 */
[----:B------:R-:W-:-:S07]  /*1060*/  SEL R59, R3, R4, !P1 ;  /* 0x00000004033b7207 */ /* 0x000fce0004800000 */
.L_x_9:
[----:B------:R-:W-:-:S08]  /*1070*/  NOP ;  /* 0x0000000000007918 */ /* 0x000fd00000000000 */
[----:B------:R-:W0:Y:S02]  /*1080*/  USETMAXREG.TRY_ALLOC.CTAPOOL UP0, 0xe8 ;  /* 0x000000e8000079c8 */ /* 0x000e240008000600 */
[----:B0-----:R-:W-:-:S13]  /*1090*/  PLOP3.LUT P0, PT, PT, PT, UP0, 0x80, 0x0 ;  /* 0x000000000000781c */ /* 0x001fda0003f0f008 */
[----:B------:R-:W-:Y:S05]  /*10a0*/  @!P0 BRA `(.L_x_9) ;  /* 0xfffffffc00f08947 */ /* 0x000fea000383ffff */
[----:B------:R-:W-:Y:S01]  /*10b0*/  ULDC.64 UR4, c[0x0][0x598] ;  /* 0x0001660000047ab9 */ /* 0x000fe20000000a00 */
[----:B------:R-:W-:Y:S01]  /*10c0*/  ULDC.64 UR36, c[0x0][0x208] ;  /* 0x0000820000247ab9 */ /* 0x000fe20000000a00 */
[----:B------:R-:W-:-:S04]  /*10d0*/  ISETP.NE.U32.AND P0, PT, RZ, UR4, PT ;  /* 0x00000004ff007c0c */ /* 0x000fc8000bf05070 */
[----:B------:R-:W-:-:S13]  /*10e0*/  ISETP.NE.AND.EX P0, PT, RZ, UR5, PT, P0 ;  /* 0x00000005ff007c0c */ /* 0x000fda000bf05300 */
[----:B------:R-:W-:Y:S05]  /*10f0*/  @!P0 BRA `(.L_x_12) ;  /* 0x00000000001c8947 */ /* 0x000fea0003800000 */
[----:B------:R-:W0:Y:S02]  /*1100*/  LDC.64 R4, c[0x0][0x598] ;  /* 0x00016600ff047b82 */ /* 0x000e240000000a00 */
[----:B0-----:R-:W2:Y:S02]  /*1110*/  LDG.E.64 R4, desc[UR36][R4.64] ;  /* 0x0000002404047981 */ /* 0x001ea4000c1e1b00 */
[----:B--2---:R-:W-:-:S04]  /*1120*/  ISETP.NE.U32.AND P0, PT, R4, RZ, PT ;  /* 0x000000ff0400720c */ /* 0x004fc80003f05070 */
[----:B------:R-:W-:-:S13]  /*1130*/  ISETP.NE.AND.EX P0, PT, R5, RZ, PT, P0 ;  /* 0x000000ff0500720c */ /* 0x000fda0003f05300 */
[----:B------:R-:W-:Y:S05]  /*1140*/  @!P0 BRA `(.L_x_12) ;  /* 0x0000000000088947 */ /* 0x000fea0003800000 */
[----:B------:R0:W5:Y:S01]  /*1150*/  LD.E R56, desc[UR36][R4.64] ;  /* 0x0000002404387980 */ /* 0x000162000c101900 */
[----:B------:R-:W-:Y:S05]  /*1160*/  BRA `(.L_x_13) ;  /* 0x0000000000247947 */ /* 0x000fea0003800000 */
.L_x_12:
[----:B------:R-:W-:Y:S02]  /*1170*/  ULDC.64 UR4, c[0x0][0x588] ;  /* 0x0001620000047ab9 */ /* 0x000fe40000000a00 */
[----:B------:R-:W-:-:S04]  /*1180*/  ISETP.NE.U32.AND P0, PT, RZ, UR4, PT ;  /* 0x00000004ff007c0c */ /* 0x000fc8000bf05070 */
[----:B------:R-:W-:-:S13]  /*1190*/  ISETP.NE.AND.EX P0, PT, RZ, UR5, PT, P0 ;  /* 0x00000005ff007c0c */ /* 0x000fda000bf05300 */
[----:B------:R-:W-:Y:S05]  /*11a0*/  @!P0 BRA `(.L_x_14) ;  /* 0x00000000000c8947 */ /* 0x000fea0003800000 */
[----:B------:R-:W0:Y:S02]  /*11b0*/  LDC.64 R56, c[0x0][0x588] ;  /* 0x00016200ff387b82 */ /* 0x000e240000000a00 */
[----:B0-----:R1:W5:Y:S01]  /*11c0*/  LDG.E R56, desc[UR36][R56.64] ;  /* 0x0000002438387981 */ /* 0x001362000c1e1900 */
[----:B------:R-:W-:Y:S05]  /*11d0*/  BRA `(.L_x_13) ;  /* 0x0000000000087947 */ /* 0x000fea0003800000 */
.L_x_14:
[----:B------:R-:W-:Y:S02]  /*11e0*/  ULDC UR4, c[0x0][0x580] ;  /* 0x0001600000047ab9 */ /* 0x000fe40000000800 */
[----:B------:R-:W-:-:S07]  /*11f0*/  IMAD.U32 R56, RZ, RZ, UR4 ;  /* 0x00000004ff387e24 */ /* 0x000fce000f8e00ff */
.L_x_13:
[----:B------:R-:W-:Y:S02]  /*1200*/  ULDC.64 UR4, c[0x0][0x5a0] ;  /* 0x0001680000047ab9 */ /* 0x000fe40000000a00 */
[----:B------:R-:W-:-:S04]  /*1210*/  ISETP.NE.U32.AND P0, PT, RZ, UR4, PT ;  /* 0x00000004ff007c0c */ /* 0x000fc8000bf05070 */
[----:B------:R-:W-:-:S13]  /*1220*/  ISETP.NE.AND.EX P0, PT, RZ, UR5, PT, P0 ;  /* 0x00000005ff007c0c */ /* 0x000fda000bf05300 */
[----:B------:R-:W-:Y:S05]  /*1230*/  @!P0 BRA `(.L_x_15) ;  /* 0x00000000001c8947 */ /* 0x000fea0003800000 */
[----:B0-----:R-:W0:Y:S02]  /*1240*/  LDC.64 R4, c[0x0][0x5a0] ;  /* 0x00016800ff047b82 */ /* 0x001e240000000a00 */
[----:B0-----:R-:W2:Y:S02]  /*1250*/  LDG.E.64 R4, desc[UR36][R4.64] ;  /* 0x0000002404047981 */ /* 0x001ea4000c1e1b00 */
[----:B--2---:R-:W-:-:S04]  /*1260*/  ISETP.NE.U32.AND P0, PT, R4, RZ, PT ;  /* 0x000000ff0400720c */ /* 0x004fc80003f05070 */
[----:B------:R-:W-:-:S13]  /*1270*/  ISETP.NE.AND.EX P0, PT, R5, RZ, PT, P0 ;  /* 0x000000ff0500720c */ /* 0x000fda0003f05300 */
[----:B------:R-:W-:Y:S05]  /*1280*/  @!P0 BRA `(.L_x_15) ;  /* 0x0000000000088947 */ /* 0x000fea0003800000 */
[----:B-1----:R0:W5:Y:S01]  /*1290*/  LD.E R57, desc[UR36][R4.64] ;  /* 0x0000002404397980 */ /* 0x002162000c101900 */
[----:B------:R-:W-:Y:S05]  /*12a0*/  BRA `(.L_x_16) ;  /* 0x0000000000247947 */ /* 0x000fea0003800000 */
.L_x_15:
[----:B------:R-:W-:Y:S02]  /*12b0*/  ULDC.64 UR4, c[0x0][0x590] ;  /* 0x0001640000047ab9 */ /* 0x000fe40000000a00 */
[----:B------:R-:W-:-:S04]  /*12c0*/  ISETP.NE.U32.AND P0, PT, RZ, UR4, PT ;  /* 0x00000004ff007c0c */ /* 0x000fc8000bf05070 */
[----:B------:R-:W-:-:S13]  /*12d0*/  ISETP.NE.AND.EX P0, PT, RZ, UR5, PT, P0 ;  /* 0x00000005ff007c0c */ /* 0x000fda000bf05300 */
[----:B------:R-:W-:Y:S05]  /*12e0*/  @!P0 BRA `(.L_x_17) ;  /* 0x00000000000c8947 */ /* 0x000fea0003800000 */
[----:B0-----:R-:W1:Y:S02]  /*12f0*/  LDC.64 R4, c[0x0][0x590] ;  /* 0x00016400ff047b82 */ /* 0x001e640000000a00 */
[----:B-1----:R1:W5:Y:S01]  /*1300*/  LDG.E R57, desc[UR36][R4.64] ;  /* 0x0000002404397981 */ /* 0x002362000c1e1900 */
[----:B------:R-:W-:Y:S05]  /*1310*/  BRA `(.L_x_16) ;  /* 0x0000000000087947 */ /* 0x000fea0003800000 */
.L_x_17:
[----:B------:R-:W-:Y:S02]  /*1320*/  ULDC UR4, c[0x0][0x584] ;  /* 0x0001610000047ab9 */ /* 0x000fe40000000800 */
[----:B-1----:R-:W-:-:S07]  /*1330*/  IMAD.U32 R57, RZ, RZ, UR4 ;  /* 0x00000004ff397e24 */ /* 0x002fce000f8e00ff */
.L_x_16:
[----:B------:R-:W-:-:S13]  /*1340*/  LOP3.LUT P0, RZ, R0, 0xff, RZ, 0xc0, !PT ;  /* 0x000000ff00ff7812 */ /* 0x000fda000780c0ff */
[----:B------:R-:W-:Y:S05]  /*1350*/  @!P0 EXIT ;  /* 0x000000000000894d */ /* 0x000fea0003800000 */
[----:B------:R-:W-:Y:S01]  /*1360*/  ULDC UR4, c[0x0][0x28c] ;  /* 0x0000a30000047ab9 */ /* 0x000fe20000000800 */
[----:B------:R-:W-:Y:S01]  /*1370*/  UMOV UR38, URZ ;  /* 0x0000003f00267c82 */ /* 0x000fe20008000000 */
[----:B------:R-:W-:Y:S01]  /*1380*/  UIADD3 UR4, UR4, 0x3f, URZ ;  /* 0x0000003f04047890 */ /* 0x000fe2000fffe03f */
[----:B------:R-:W-:-:S03]  /*1390*/  UMOV UR39, URZ ;  /* 0x0000003f00277c82 */ /* 0x000fc60008000000 */
[----:B------:R-:W-:-:S04]  /*13a0*/  USHF.R.S32.HI UR5, URZ, 0x1f, UR4 ;  /* 0x0000001f3f057899 */ /* 0x000fc80008011404 */
[----:B------:R-:W-:-:S04]  /*13b0*/  ULEA.HI UR5, UR5, UR4, URZ, 0x6 ;  /* 0x0000000405057291 */ /* 0x000fc8000f8f303f */
[----:B------:R-:W-:-:S12]  /*13c0*/  USHF.R.S32.HI UR40, URZ, 0x6, UR5 ;  /* 0x000000063f287899 */ /* 0x000fd80008011405 */
.L_x_105:
[----:B------:R-:W-:Y:S01]  /*13d0*/  LOP3.LUT R0, R18, 0x80, RZ, 0xc0, !PT ;  /* 0x0000008012007812 */ /* 0x000fe200078ec0ff */
[----:B------:R-:W2:Y:S01]  /*13e0*/  S2UR UR7, SR_CgaCtaId ;  /* 0x00000000000779c3 */ /* 0x000ea20000008800 */
[----:B------:R-:W-:Y:S02]  /*13f0*/  UMOV UR6, 0x400 ;  /* 0x0000040000067882 */ /* 0x000fe40000000000 */
[----:B------:R-:W-:-:S06]  /*1400*/  SHF.R.U32.HI R0, RZ, 0x7, R0 ;  /* 0x00000007ff007819 */ /* 0x000fcc0000011600 */
[----:B------:R-:W3:Y:S01]  /*1410*/  SHFL.IDX PT, R0, R0, RZ, 0x1f ;  /* 0x00001fff00007589 */ /* 0x000ee200000e0000 */
[----:B--2---:R-:W-:Y:S01]  /*1420*/  ULEA UR6, UR7, UR6, 0x18 ;  /* 0x0000000607067291 */ /* 0x004fe2000f8ec03f */
[----:B---3--:R-:W-:-:S13]  /*1430*/  R2UR UR4, R0 ;  /* 0x00000000000472ca */ /* 0x008fda00000e0000 */
[----:B------:R-:W-:-:S04]  /*1440*/  ULEA.HI UR5, UR4, UR4, URZ, 0x1 ;  /* 0x0000000404057291 */ /* 0x000fc8000f8f083f */
[----:B------:R-:W-:-:S04]  /*1450*/  ULOP3.LUT UR5, UR5, 0xffffe, URZ, 0xc0, !UPT ;  /* 0x000ffffe05057892 */ /* 0x000fc8000f8ec03f */
[----:B------:R-:W-:-:S03]  /*1460*/  UIADD3 UR5, UR4, -UR5, URZ ;  /* 0x8000000504057290 */ /* 0x000fc6000fffe03f */
[----:B------:R-:W-:Y:S01]  /*1470*/  ULDC UR4, c[0x0][0x28c] ;  /* 0x0000a30000047ab9 */ /* 0x000fe20000000800 */
[----:B------:R-:W-:Y:S01]  /*1480*/  ULEA UR5, UR5, UR6, 0xc ;  /* 0x0000000605057291 */ /* 0x000fe2000f8e603f */
[----:B------:R-:W-:-:S03]  /*1490*/  ISETP.LT.AND P0, PT, RZ, UR4, PT ;  /* 0x00000004ff007c0c */ /* 0x000fc6000bf01270 */
[----:B------:R-:W-:-:S04]  /*14a0*/  UIADD3 UR5, UR5, 0x200, URZ ;  /* 0x0000020005057890 */ /* 0x000fc8000fffe03f */
[----:B------:R-:W-:-:S04]  /*14b0*/  USHF.R.U32.HI UR5, URZ, 0x4, UR5 ;  /* 0x000000043f057899 */ /* 0x000fc80008011605 */
[----:B------:R-:W-:Y:S02]  /*14c0*/  ULOP3.LUT UR41, UR5, 0x3fff, URZ, 0xc0, !UPT ;  /* 0x00003fff05297892 */ /* 0x000fe4000f8ec03f */
[----:B0---4-:R-:W-:Y:S10]  /*14d0*/  @P0 BRA `(.L_x_18) ;  /* 0x0000000000400947 */ /* 0x011ff40003800000 */
[----:B------:R-:W-:Y:S01]  /*14e0*/  MOV R0, 0x0 ;  /* 0x0000000000007802 */ /* 0x000fe20000000f00 */
[----:B------:R-:W-:Y:S01]  /*14f0*/  ULDC.64 UR4, c[0x4][0x68] ;  /* 0x01001a0000047ab9 */ /* 0x000fe20000000a00 */
[----:B------:R-:W-:Y:S01]  /*1500*/  ULDC.64 UR6, c[0x4][0x8] ;  /* 0x0100020000067ab9 */ /* 0x000fe20000000a00 */
[----:B01----:R-:W-:Y:S01]  /*1510*/  IMAD.U32 R4, RZ, RZ, UR4 ;  /* 0x00000004ff047e24 */ /* 0x003fe2000f8e00ff */
[----:B------:R0:W1:Y:S01]  /*1520*/  LDC.64 R14, c[0x4][R0] ;  /* 0x01000000000e7b82 */ /* 0x0000620000000a00 */
[----:B------:R-:W-:Y:S01]  /*1530*/  IMAD.U32 R5, RZ, RZ, UR5 ;  /* 0x00000005ff057e24 */ /* 0x000fe2000f8e00ff */
[----:B------:R-:W-:Y:S01]  /*1540*/  ULDC.64 UR4, c[0x4][0x70] ;  /* 0x01001c0000047ab9 */ /* 0x000fe20000000a00 */
[----:B------:R-:W-:Y:S02]  /*1550*/  IMAD.U32 R10, RZ, RZ, UR6 ;  /* 0x00000006ff0a7e24 */ /* 0x000fe4000f8e00ff */
[----:B------:R-:W-:Y:S02]  /*1560*/  IMAD.U32 R6, RZ, RZ, UR4 ;  /* 0x00000004ff067e24 */ /* 0x000fe4000f8e00ff */
[----:B------:R-:W-:-:S02]  /*1570*/  IMAD.U32 R7, RZ, RZ, UR5 ;  /* 0x00000005ff077e24 */ /* 0x000fc4000f8e00ff */
[----:B------:R-:W-:Y:S02]  /*1580*/  IMAD.U32 R11, RZ, RZ, UR7 ;  /* 0x00000007ff0b7e24 */ /* 0x000fe4000f8e00ff */
[----:B------:R-:W-:Y:S02]  /*1590*/  IMAD.MOV.U32 R8, RZ, RZ, 0x1e1 ;  /* 0x000001e1ff087424 */ /* 0x000fe400078e00ff */
[----:B------:R-:W-:Y:S02]  /*15a0*/  IMAD.MOV.U32 R12, RZ, RZ, 0x1 ;  /* 0x00000001ff0c7424 */ /* 0x000fe400078e00ff */
[----:B0-----:R-:W-:-:S07]  /*15b0*/  IMAD.MOV.U32 R13, RZ, RZ, RZ ;  /* 0x000000ffff0d7224 */ /* 0x001fce00078e00ff */
[----:B------:R-:W-:-:S07]  /*15c0*/  LEPC R20, `(.L_x_18) ;  /* 0x000000001014794e */ /* 0x000fce0000000000 */
[----:B-1---5:R-:W-:Y:S05]  /*15d0*/  CALL.ABS.NOINC R14 ;  /* 0x000000000e007343 */ /* 0x022fea0003c00000 */
.L_x_18:
[----:B------:R-:W-:-:S04]  /*15e0*/  LOP3.LUT R0, R19, 0x1, RZ, 0xfc, !PT ;  /* 0x0000000113007812 */ /* 0x000fc800078efcff */
[----:B------:R-:W-:-:S13]  /*15f0*/  ISETP.NE.AND P0, PT, R0, 0x3, PT ;  /* 0x000000030000780c */ /* 0x000fda0003f05270 */
[----:B------:R-:W-:Y:S05]  /*1600*/  @!P0 BRA `(.L_x_19) ;  /* 0x0000000000048947 */ /* 0x000fea0003800000 */
[----:B------:R-:W-:Y:S01]  /*1610*/  BPT.TRAP 0x1 ;  /* 0x000000040000795c */ /* 0x000fe20000300000 */
.L_x_19:
[----:B------:R-:W2:Y:S01]  /*1620*/  S2UR UR5, SR_CgaCtaId ;  /* 0x00000000000579c3 */ /* 0x000ea20000008800 */
[----:B------:R-:W-:Y:S01]  /*1630*/  UMOV UR4, 0x400 ;  /* 0x0000040000047882 */ /* 0x000fe20000000000 */
[----:B------:R-:W-:Y:S02]  /*1640*/  IMAD.U32 R0, RZ, RZ, UR38 ;  /* 0x00000026ff007e24 */ /* 0x000fe4000f8e00ff */
[----:B------:R-:W-:-:S03]  /*1650*/  IMAD.U32 R3, RZ, RZ, UR39 ;  /* 0x00000027ff037e24 */ /* 0x000fc6000f8e00ff */
[----:B------:R-:W-:Y:S01]  /*1660*/  SHF.L.U32 R0, R0, 0x1f, RZ ;  /* 0x0000001f00007819 */ /* 0x000fe200000006ff */
[----:B--2---:R-:W-:-:S06]  /*1670*/  ULEA UR4, UR5, UR4, 0x18 ;  /* 0x0000000405047291 */ /* 0x004fcc000f8ec03f */
[----:B------:R-:W-:-:S04]  /*1680*/  IMAD.U32 R6, RZ, RZ, UR4 ;  /* 0x00000004ff067e24 */ /* 0x000fc8000f8e00ff */
[----:B------:R-:W-:-:S04]  /*1690*/  IMAD R3, R3, 0x8, R6 ;  /* 0x0000000803037824 */ /* 0x000fc800078e0206 */
[----:B------:R2:W3:Y:S01]  /*16a0*/  SYNCS.PHASECHK.TRANS64.TRYWAIT P1, [R3+URZ], R0 ;  /* 0x00000000030075a7 */ /* 0x0004e2000802017f */
[----:B------:R-:W-:Y:S05]  /*16b0*/  @!P0 BRA `(.L_x_20) ;  /* 0x0000000000048947 */ /* 0x000fea0003800000 */
[----:B------:R-:W-:Y:S01]  /*16c0*/  BPT.TRAP 0x1 ;  /* 0x000000040000795c */ /* 0x000fe20000300000 */
.L_x_20:
[----:B---3--:R-:W-:Y:S05]  /*16d0*/  @P1 BRA `(.L_x_21) ;  /* 0x0000000000081947 */ /* 0x008fea0003800000 */
[----:B------:R-:W3:Y:S02]  /*16e0*/  SYNCS.PHASECHK.TRANS64.TRYWAIT P1, [R3+URZ], R0 ;  /* 0x00000000030075a7 */ /* 0x000ee4000802017f */
[----:B---3--:R-:W-:Y:S05]  /*16f0*/  @!P1 BRA `(.L_x_22) ;  /* 0x0000004800a89947 */ /* 0x008fea0003800000 */
.L_x_21:
[----:B------:R-:W-:-:S04]  /*1700*/  UISETP.LT.AND UP0, UPT, UR40, 0x1, UPT ;  /* 0x000000012800788c */ /* 0x000fc8000bf01270 */
[----:B------:R-:W-:-:S06]  /*1710*/  USEL UR4, UR40, 0x1, UP0 ;  /* 0x0000000128047887 */ /* 0x000fcc0008000000 */
[----:B--23--:R-:W-:Y:S01]  /*1720*/  IMAD.U32 R0, RZ, RZ, UR4 ;  /* 0x00000004ff007e24 */ /* 0x00cfe2000f8e00ff */
[----:B------:R-:W-:Y:S05]  /*1730*/  WARPSYNC.ALL ;  /* 0x0000000000007948 */ /* 0x000fea0003800000 */
[----:B------:R-:W-:-:S04]  /*1740*/  IADD3 R0, -R0, UR40, RZ ;  /* 0x0000002800007c10 */ /* 0x000fc8000fffe1ff */
[----:B------:R-:W-:Y:S02]  /*1750*/  ISETP.GE.AND P1, PT, R0, 0x1, PT ;  /* 0x000000010000780c */ /* 0x000fe40003f26270 */
[----:B------:R-:W-:Y:S01]  /*1760*/  R2UR UR4, R6 ;  /* 0x00000000060472ca */ /* 0x000fe200000e0000 */
[----:B------:R-:W-:Y:S01]  /*1770*/  ULOP3.LUT UR41, UR41, 0x10000, URZ, 0xfc, !UPT ;  /* 0x0001000029297892 */ /* 0x000fe2000f8efc3f */
[----:B------:R-:W-:Y:S01]  /*1780*/  WARPGROUP.ARRIVE ;  /* 0x00000000000079c5 */ /* 0x000fe20000000000 */
[----:B------:R-:W-:Y:S01]  /*1790*/  UMOV UR5, 0x80000020 ;  /* 0x8000002000057882 */ /* 0x000fe20000000000 */
[----:B------:R-:W-:-:S09]  /*17a0*/  UMOV UR7, 0x80000020 ;  /* 0x8000002000077882 */ /* 0x000fd20000000000 */
[----:B------:R-:W-:-:S04]  /*17b0*/  UIADD3 UR4, UR4, 0x24200, URZ ;  /* 0x0002420004047890 */ /* 0x000fc8000fffe03f */
[----:B------:R-:W-:-:S04]  /*17c0*/  USHF.R.U32.HI UR4, URZ, 0x4, UR4 ;  /* 0x000000043f047899 */ /* 0x000fc80008011604 */
[----:B------:R-:W-:-:S04]  /*17d0*/  ULOP3.LUT UR4, UR4, 0x3fff, URZ, 0xc0, !UPT ;  /* 0x00003fff04047892 */ /* 0x000fc8000f8ec03f */
[----:B------:R-:W-:Y:S02]  /*17e0*/  ULOP3.LUT UR9, UR4, 0x10000, URZ, 0xfc, !UPT ;  /* 0x0001000004097892 */ /* 0x000fe4000f8efc3f */
[----:B------:R-:W-:Y:S02]  /*17f0*/  ULEA UR4, UR39, UR41, 0x9 ;  /* 0x0000002927047291 */ /* 0x000fe4000f8e483f */
[----:B------:R-:W-:-:S09]  /*1800*/  ULEA UR6, UR39, UR9, 0x8 ;  /* 0x0000000927067291 */ /* 0x000fd2000f8e403f */
[----:B------:R-:W-:Y:S01]  /*1810*/  IGMMA.64x64x32.S8.S8 R24, gdesc[UR4], RZ, !UPT, gsb0 ;  /* 0x01e00000041879f1 */ /* 0x000fe2000c0410ff */
[----:B------:R-:W-:Y:S02]  /*1820*/  UIADD3 UR4, UR4, 0x2, URZ ;  /* 0x0000000204047890 */ /* 0x000fe4000fffe03f */
[----:B------:R-:W-:Y:S01]  /*1830*/  UIADD3 UR6, UR6, 0x2, URZ ;  /* 0x0000000206067890 */ /* 0x000fe2000fffe03f */
[----:B------:R-:W-:Y:S01]  /*1840*/  UMOV UR5, 0x80000020 ;  /* 0x8000002000057882 */ /* 0x000fe20000000000 */
[----:B------:R-:W-:Y:S01]  /*1850*/  UMOV UR7, 0x80000020 ;  /* 0x8000002000077882 */ /* 0x000fe20000000000 */
[----:B------:R-:W-:Y:S02]  /*1860*/  WARPGROUP.DEPBAR.LE gsb0, 0x0 ;  /* 0x00008000000079c5 */ /* 0x000fe40000010000 */
[----:B------:R-:W-:-:S06]  /*1870*/  WARPGROUP.ARRIVE ;  /* 0x00000000000079c5 */ /* 0x000fcc0000000000 */
[----:B------:R-:W-:Y:S03]  /*1880*/  IGMMA.64x64x32.S8.S8 R24, gdesc[UR4], R24, gsb0 ;  /* 0x01e00000041879f1 */ /* 0x000fe60008041018 */
[----:B------:R-:W-:Y:S02]  /*1890*/  WARPGROUP.DEPBAR.LE gsb0, 0x0 ;  /* 0x00008000000079c5 */ /* 0x000fe40000010000 */
[----:B------:R-:W-:Y:S05]  /*18a0*/  @!P1 BRA `(.L_x_23) ;  /* 0x0000000000e49947 */ /* 0x000fea0003800000 */
[----:B------:R-:W-:Y:S02]  /*18b0*/  UIADD3 UR4, UR39, 0x1, URZ ;  /* 0x0000000127047890 */ /* 0x000fe4000fffe03f */
[----:B------:R-:W-:Y:S02]  /*18c0*/  IMAD.U32 R3, RZ, RZ, UR39 ;  /* 0x00000027ff037e24 */ /* 0x000fe4000f8e00ff */
[----:B------:R-:W-:-:S04]  /*18d0*/  UISETP.NE.AND UP0, UPT, UR4, 0x12, UPT ;  /* 0x000000120400788c */ /* 0x000fc8000bf05270 */
[----:B------:R-:W-:Y:S02]  /*18e0*/  USEL UR5, URZ, 0x1, UP0 ;  /* 0x000000013f057887 */ /* 0x000fe40008000000 */
[----:B------:R-:W-:Y:S02]  /*18f0*/  USEL UR8, UR4, URZ, UP0 ;  /* 0x0000003f04087287 */ /* 0x000fe40008000000 */
[----:B------:R-:W-:-:S06]  /*1900*/  ULOP3.LUT UR5, UR38, UR5, URZ, 0x3c, !UPT ;  /* 0x0000000526057292 */ /* 0x000fcc000f8e3c3f */
[----:B------:R-:W-:-:S07]  /*1910*/  IMAD.U32 R7, RZ, RZ, UR5 ;  /* 0x00000005ff077e24 */ /* 0x000fce000f8e00ff */
.L_x_30:
[----:B------:R-:W-:Y:S05]  /*1920*/  @!P0 BRA `(.L_x_24) ;  /* 0x0000000000048947 */ /* 0x000fea0003800000 */
[----:B------:R-:W-:Y:S01]  /*1930*/  BPT.TRAP 0x1 ;  /* 0x000000040000795c */ /* 0x000fe20000300000 */
.L_x_24:
[----:B------:R-:W2:Y:S01]  /*1940*/  S2UR UR5, SR_CgaCtaId ;  /* 0x00000000000579c3 */ /* 0x000ea20000008800 */
[----:B------:R-:W-:Y:S01]  /*1950*/  UMOV UR4, 0x400 ;  /* 0x0000040000047882 */ /* 0x000fe20000000000 */
[----:B01----:R-:W-:Y:S01]  /*1960*/  IMAD.U32 R5, RZ, RZ, UR8 ;  /* 0x00000008ff057e24 */ /* 0x003fe2000f8e00ff */
[----:B------:R-:W-:Y:S01]  /*1970*/  SHF.L.U32 R4, R7, 0x1f, RZ ;  /* 0x0000001f07047819 */ /* 0x000fe200000006ff */
[----:B--2---:R-:W-:-:S06]  /*1980*/  ULEA UR4, UR5, UR4, 0x18 ;  /* 0x0000000405047291 */ /* 0x004fcc000f8ec03f */
[----:B------:R-:W-:-:S04]  /*1990*/  IMAD.U32 R6, RZ, RZ, UR4 ;  /* 0x00000004ff067e24 */ /* 0x000fc8000f8e00ff */
[----:B------:R-:W-:-:S04]  /*19a0*/  IMAD R5, R5, 0x8, R6 ;  /* 0x0000000805057824 */ /* 0x000fc800078e0206 */
[----:B------:R0:W1:Y:S01]  /*19b0*/  SYNCS.PHASECHK.TRANS64.TRYWAIT P1, [R5+URZ], R4 ;  /* 0x00000004050075a7 */ /* 0x000062000802017f */
[----:B------:R-:W-:Y:S05]  /*19c0*/  @!P0 BRA `(.L_x_25) ;  /* 0x0000000000048947 */ /* 0x000fea0003800000 */
[----:B------:R-:W-:Y:S01]  /*19d0*/  BPT.TRAP 0x1 ;  /* 0x000000040000795c */ /* 0x000fe20000300000 */
.L_x_25:
[----:B-1----:R-:W-:Y:S05]  /*19e0*/  @P1 BRA `(.L_x_26) ;  /* 0x0000000000081947 */ /* 0x002fea0003800000 */
[----:B------:R-:W1:Y:S02]  /*19f0*/  SYNCS.PHASECHK.TRANS64.TRYWAIT P1, [R5+URZ], R4 ;  /* 0x00000004050075a7 */ /* 0x000e64000802017f */
[----:B-1----:R-:W-:Y:S05]  /*1a00*/  @!P1 BRA `(.L_x_27) ;  /* 0x0000004400f89947 */ /* 0x002fea0003800000 */
.L_x_26:
[----:B------:R-:W-:Y:S01]  /*1a10*/  ULEA UR4, UR8, UR41, 0x9 ;  /* 0x0000002908047291 */ /* 0x000fe2000f8e483f */
[----:B------:R-:W-:Y:S01]  /*1a20*/  WARPGROUP.ARRIVE ;  /* 0x00000000000079c5 */ /* 0x000fe20000000000 */
[----:B------:R-:W-:Y:S01]  /*1a30*/  ULEA UR6, UR8, UR9, 0x8 ;  /* 0x0000000908067291 */ /* 0x000fe2000f8e403f */
[----:B------:R-:W-:Y:S01]  /*1a40*/  UMOV UR5, 0x80000020 ;  /* 0x8000002000057882 */ /* 0x000fe20000000000 */
[----:B------:R-:W-:-:S07]  /*1a50*/  UMOV UR7, 0x80000020 ;  /* 0x8000002000077882 */ /* 0x000fce0000000000 */
[----:B------:R-:W-:Y:S01]  /*1a60*/  IGMMA.64x64x32.S8.S8 R24, gdesc[UR4], R24, gsb0 ;  /* 0x01e00000041879f1 */ /* 0x000fe20008041018 */
        /* <DEDUP_REMOVED lines=9> */
[----:B------:R-:W-:Y:S01]  /*1b00*/  BPT.TRAP 0x1 ;  /* 0x000000040000795c */ /* 0x000fe20000300000 */
.L_x_28:
[----:B------:R-:W-:-:S13]  /*1b10*/  ISETP.NE.AND P1, PT, R23, RZ, PT ;  /* 0x000000ff1700720c */ /* 0x000fda0003f25270 */
[----:B01----:R-:W-:-:S04]  /*1b20*/  @P1 IMAD R4, R3, 0x8, R6 ;  /* 0x0000000803041824 */ /* 0x003fc800078e0206 */
[----:B------:R-:W-:-:S05]  /*1b30*/  @P1 VIADD R5, R4, 0x90 ;  /* 0x0000009004051836 */ /* 0x000fca0000000000 */
[----:B------:R-:W-:-:S04]  /*1b40*/  @P1 PRMT R5, R22, 0x654, R5 ;  /* 0x0000065416051816 */ /* 0x000fc80000000005 */
[----:B------:R0:W-:Y:S01]  /*1b50*/  @P1 SYNCS.ARRIVE.TRANS64.RED.A1T0 RZ, [R5+URZ], RZ ;  /* 0x000000ff05ff19a7 */ /* 0x0001e2000810043f */
[----:B------:R-:W-:-:S13]  /*1b60*/  ISETP.GT.U32.AND P1, PT, R19, 0x1, PT ;  /* 0x000000011300780c */ /* 0x000fda0003f24070 */
[----:B0-----:R-:W-:Y:S05]  /*1b70*/  @P1 BRA `(.L_x_29) ;  /* 0x0000000000041947 */ /* 0x001fea0003800000 */
[----:B------:R-:W-:Y:S01]  /*1b80*/  BPT.TRAP 0x1 ;  /* 0x000000040000795c */ /* 0x000fe20000300000 */
.L_x_29:
[----:B------:R-:W-:Y:S01]  /*1b90*/  UIADD3 UR8, UR8, 0x1, URZ ;  /* 0x0000000108087890 */ /* 0x000fe2000fffe03f */
[C---:B------:R-:W-:Y:S01]  /*1ba0*/  ISETP.GT.AND P2, PT, R0.reuse, 0x1, PT ;  /* 0x000000010000780c */ /* 0x040fe20003f44270 */
[----:B------:R-:W-:Y:S02]  /*1bb0*/  VIADD R3, R3, 0x1 ;  /* 0x0000000103037836 */ /* 0x000fe40000000000 */
[----:B------:R-:W-:Y:S01]  /*1bc0*/  UISETP.NE.AND UP0, UPT, UR8, 0x12, UPT ;  /* 0x000000120800788c */ /* 0x000fe2000bf05270 */
[----:B------:R-:W-:Y:S02]  /*1bd0*/  VIADD R0, R0, 0xffffffff ;  /* 0xffffffff00007836 */ /* 0x000fe40000000000 */
[C---:B------:R-:W-:Y:S01]  /*1be0*/  ISETP.NE.AND P1, PT, R3.reuse, 0x12, PT ;  /* 0x000000120300780c */ /* 0x040fe20003f25270 */
[----:B------:R-:W-:Y:S02]  /*1bf0*/  USEL UR4, URZ, 0x1, UP0 ;  /* 0x000000013f047887 */ /* 0x000fe40008000000 */
[----:B------:R-:W-:Y:S01]  /*1c00*/  USEL UR8, UR8, URZ, UP0 ;  /* 0x0000003f08087287 */ /* 0x000fe20008000000 */
[----:B------:R-:W-:-:S03]  /*1c10*/  SEL R3, R3, RZ, P1 ;  /* 0x000000ff03037207 */ /* 0x000fc60000800000 */
[----:B------:R-:W-:Y:S01]  /*1c20*/  LOP3.LUT R7, R7, UR4, RZ, 0x3c, !PT ;  /* 0x0000000407077c12 */ /* 0x000fe2000f8e3cff */
[----:B------:R-:W-:Y:S07]  /*1c30*/  @P2 BRA `(.L_x_30) ;  /* 0xfffffffc00382947 */ /* 0x000fee000383ffff */
.L_x_23:
[----:B------:R-:W2:Y:S02]  /*1c40*/  LDC R0, c[0x0][0x28c] ;  /* 0x0000a300ff007b82 */ /* 0x000ea40000000800 */
[----:B--2---:R-:W-:-:S13]  /*1c50*/  ISETP.GE.AND P1, PT, R0, 0x1, PT ;  /* 0x000000010000780c */ /* 0x004fda0003f26270 */
[----:B------:R-:W-:Y:S05]  /*1c60*/  @!P1 BRA `(.L_x_31) ;  /* 0x0000000000509947 */ /* 0x000fea0003800000 */
[----:B------:R-:W-:Y:S05]  /*1c70*/  @!P0 BRA `(.L_x_32) ;  /* 0x0000000000048947 */ /* 0x000fea0003800000 */
[----:B------:R-:W-:Y:S01]  /*1c80*/  BPT.TRAP 0x1 ;  /* 0x000000040000795c */ /* 0x000fe20000300000 */
.L_x_32:
[----:B------:R-:W-:Y:S01]  /*1c90*/  ISETP.NE.AND P0, PT, R23, RZ, PT ;  /* 0x000000ff1700720c */ /* 0x000fe20003f05270 */
[----:B------:R-:W-:Y:S01]  /*1ca0*/  BSSY B0, `(.L_x_33) ;  /* 0x000000e000007945 */ /* 0x000fe20003800000 */
[----:B------:R-:W-:-:S11]  /*1cb0*/  ISETP.GT.U32.AND P1, PT, R19, 0x1, PT ;  /* 0x000000011300780c */ /* 0x000fd60003f24070 */
[----:B------:R-:W-:Y:S05]  /*1cc0*/  @!P0 BRA `(.L_x_34) ;  /* 0x00000000002c8947 */ /* 0x000fea0003800000 */
[----:B------:R-:W-:-:S04]  /*1cd0*/  UISETP.LT.AND UP0, UPT, UR40, 0x1, UPT ;  /* 0x000000012800788c */ /* 0x000fc8000bf01270 */
[----:B------:R-:W-:-:S04]  /*1ce0*/  USEL UR6, UR40, 0x1, UP0 ;  /* 0x0000000128067887 */ /* 0x000fc80008000000 */
[----:B------:R-:W-:-:S04]  /*1cf0*/  UIADD3 UR6, UR39, UR40, -UR6 ;  /* 0x0000002827067290 */ /* 0x000fc8000fffe806 */
[----:B------:R-:W-:-:S04]  /*1d00*/  UIMAD.WIDE.U32 UR4, UR6, 0x38e38e39, URZ ;  /* 0x38e38e39060478a5 */ /* 0x000fc8000f8e003f */
[----:B------:R-:W-:-:S04]  /*1d10*/  USHF.R.U32.HI UR4, URZ, 0x2, UR5 ;  /* 0x000000023f047899 */ /* 0x000fc80008011605 */
[----:B------:R-:W-:-:S06]  /*1d20*/  UIMAD UR6, UR4, -0x12, UR6 ;  /* 0xffffffee040678a4 */ /* 0x000fcc000f8e0206 */
[----:B------:R-:W-:-:S04]  /*1d30*/  IMAD.U32 R3, RZ, RZ, UR6 ;  /* 0x00000006ff037e24 */ /* 0x000fc8000f8e00ff */
[----:B------:R-:W-:-:S04]  /*1d40*/  IMAD R0, R3, 0x8, R6 ;  /* 0x0000000803007824 */ /* 0x000fc800078e0206 */
[----:B------:R-:W-:-:S05]  /*1d50*/  VIADD R3, R0, 0x90 ;  /* 0x0000009000037836 */ /* 0x000fca0000000000 */
[----:B------:R-:W-:-:S04]  /*1d60*/  PRMT R3, R22, 0x654, R3 ;  /* 0x0000065416037816 */ /* 0x000fc80000000003 */
[----:B------:R2:W-:Y:S03]  /*1d70*/  SYNCS.ARRIVE.TRANS64.RED.A1T0 RZ, [R3+URZ], RZ ;  /* 0x000000ff03ff79a7 */ /* 0x0005e6000810043f */
.L_x_34:
[----:B------:R-:W-:Y:S05]  /*1d80*/  BSYNC B0 ;  /* 0x0000000000007941 */ /* 0x000fea0003800000 */
.L_x_33:
[----:B------:R-:W-:Y:S05]  /*1d90*/  @P1 BRA `(.L_x_31) ;  /* 0x0000000000041947 */ /* 0x000fea0003800000 */
[----:B------:R-:W-:Y:S01]  /*1da0*/  BPT.TRAP 0x1 ;  /* 0x000000040000795c */ /* 0x000fe20000300000 */
.L_x_31:
[----:B------:R-:W3:Y:S01]  /*1db0*/  LDC R8, c[0x0][0x288] ;  /* 0x0000a200ff087b82 */ /* 0x000ee20000000800 */
[----:B01----:R-:W-:Y:S01]  /*1dc0*/  LOP3.LUT R4, R18, 0x60, RZ, 0xc0, !PT ;  /* 0x0000006012047812 */ /* 0x003fe200078ec0ff */
[----:B------:R-:W-:Y:S01]  /*1dd0*/  IMAD.SHL.U32 R7, R60, 0x40, RZ ;  /* 0x000000403c077824 */ /* 0x000fe200078e00ff */
[----:B------:R-:W-:Y:S01]  /*1de0*/  UIADD3 UR39, UR40, UR39, URZ ;  /* 0x0000002728277290 */ /* 0x000fe2000fffe03f */
[----:B------:R-:W-:Y:S01]  /*1df0*/  SHF.R.U32.HI R0, RZ, 0x2, R18 ;  /* 0x00000002ff007819 */ /* 0x000fe20000011612 */
[----:B------:R-:W-:Y:S01]  /*1e00*/  IMAD.SHL.U32 R13, R59, 0x80, RZ ;  /* 0x000000803b0d7824 */ /* 0x000fe200078e00ff */
[----:B------:R-:W-:Y:S01]  /*1e10*/  SHF.R.U32.HI R6, RZ, 0x1, R4 ;  /* 0x00000001ff067819 */ /* 0x000fe20000011604 */
[----:B------:R-:W-:Y:S01]  /*1e20*/  UISETP.GT.U32.AND UP0, UPT, UR39, 0x11, UPT ;  /* 0x000000112700788c */ /* 0x000fe2000bf04070 */
[----:B------:R-:W-:Y:S01]  /*1e30*/  LOP3.LUT R4, R18, 0x3, RZ, 0xc0, !PT ;  /* 0x0000000312047812 */ /* 0x000fe200078ec0ff */
[----:B------:R-:W-:Y:S01]  /*1e40*/  ULDC UR7, c[0x0][0x284] ;  /* 0x0000a10000077ab9 */ /* 0x000fe20000000800 */
[----:B------:R-:W-:Y:S01]  /*1e50*/  SHF.R.U32.HI R5, RZ, 0x7, R18 ;  /* 0x00000007ff057819 */ /* 0x000fe20000011612 */
[----:B------:R-:W-:Y:S01]  /*1e60*/  UISETP.LT.U32.AND UP0, UPT, UR40, 0x12, UP0 ;  /* 0x000000122800788c */ /* 0x000fe20008701070 */
[----:B--2---:R-:W-:Y:S01]  /*1e70*/  LOP3.LUT R3, R0, 0x7, RZ, 0xc0, !PT ;  /* 0x0000000700037812 */ /* 0x004fe200078ec0ff */
[----:B------:R-:W-:Y:S01]  /*1e80*/  UISETP.GE.U32.AND UP1, UPT, UR40, 0x12, UPT ;  /* 0x000000122800788c */ /* 0x000fe2000bf26070 */
[----:B------:R-:W-:Y:S01]  /*1e90*/  LOP3.LUT R0, R5, 0x1, RZ, 0xc0, !PT ;  /* 0x0000000105007812 */ /* 0x000fe200078ec0ff */
[----:B------:R-:W-:Y:S01]  /*1ea0*/  ULDC.64 UR8, c[0x0][0x5d0] ;  /* 0x0001740000087ab9 */ /* 0x000fe20000000a00 */
[----:B------:R-:W-:Y:S01]  /*1eb0*/  SHF.R.S32.HI R14, RZ, 0x1f, R61 ;  /* 0x0000001fff0e7819 */ /* 0x000fe2000001143d */
[----:B------:R-:W-:Y:S01]  /*1ec0*/  UIMAD.WIDE.U32 UR4, UR39, 0x38e38e39, URZ ;  /* 0x38e38e39270478a5 */ /* 0x000fe2000f8e003f */
[----:B------:R-:W-:Y:S01]  /*1ed0*/  IADD3 R5, RZ, -R6, -R3 ;  /* 0x80000006ff057210 */ /* 0x000fe20007ffe803 */
[----:B------:R-:W-:Y:S01]  /*1ee0*/  IMAD.SHL.U32 R10, R0, 0x40, RZ ;  /* 0x00000040000a7824 */ /* 0x000fe200078e00ff */
[----:B------:R-:W-:-:S02]  /*1ef0*/  USEL UR6, URZ, 0x1, !UP0 ;  /* 0x000000013f067887 */ /* 0x000fc4000c000000 */
[----:B------:R-:W-:Y:S01]  /*1f00*/  USHF.R.U32.HI UR4, URZ, 0x2, UR5 ;  /* 0x000000023f047899 */ /* 0x000fe20008011605 */
[----:B------:R-:W-:Y:S01]  /*1f10*/  IMAD R0, R0, -0x40, R5 ;  /* 0xffffffc000007824 */ /* 0x000fe200078e0205 */
[----:B---3--:R-:W-:Y:S01]  /*1f20*/  ISETP.GE.AND P0, PT, R7, R8, PT ;  /* 0x000000080700720c */ /* 0x008fe20003f06270 */
[----:B------:R-:W-:Y:S01]  /*1f30*/  IMAD R12, R4, -0x2, R8 ;  /* 0xfffffffe040c7824 */ /* 0x000fe200078e0208 */
[----:B------:R-:W-:Y:S01]  /*1f40*/  ULOP3.LUT UR38, UR38, UR6, URZ, 0x3c, !UPT ;  /* 0x0000000626267292 */ /* 0x000fe2000f8e3c3f */
[----:B------:R-:W-:Y:S01]  /*1f50*/  IMAD.SHL.U32 R8, R18, 0x2, RZ ;  /* 0x0000000212087824 */ /* 0x000fe200078e00ff */
[----:B------:R-:W-:Y:S01]  /*1f60*/  ISETP.GE.OR P0, PT, R13, UR7, P0 ;  /* 0x000000070d007c0c */ /* 0x000fe20008706670 */
[----:B------:R-:W-:Y:S01]  /*1f70*/  IMAD R4, R14, UR8, RZ ;  /* 0x000000080e047c24 */ /* 0x000fe2000f8e02ff */
[----:B------:R-:W-:Y:S01]  /*1f80*/  LOP3.LUT R3, R10, 0x40, R3, 0xe2, !PT ;  /* 0x000000400a037812 */ /* 0x000fe200078ee203 */
[----:B------:R-:W-:Y:S01]  /*1f90*/  IMAD.WIDE R10, R59, 0x80, RZ ;  /* 0x000000803b0a7825 */ /* 0x000fe200078e02ff */
[----:B------:R-:W-:Y:S01]  /*1fa0*/  LOP3.LUT R8, R7, 0x6, R8, 0xf8, !PT ;  /* 0x0000000607087812 */ /* 0x000fe200078ef808 */
[----:B------:R-:W-:Y:S01]  /*1fb0*/  UIMAD UR39, UR4, -0x12, UR39 ;  /* 0xffffffee042778a4 */ /* 0x000fe2000f8e0227 */
[----:B------:R-:W-:Y:S01]  /*1fc0*/  IADD3 R20, -R13, UR7, R0 ;  /* 0x000000070d147c10 */ /* 0x000fe2000fffe100 */
[----:B------:R-:W-:Y:S01]  /*1fd0*/  IMAD R15, R61, UR9, R4 ;  /* 0x000000093d0f7c24 */ /* 0x000fe2000f8e0204 */
[----:B------:R-:W-:Y:S01]  /*1fe0*/  SHF.R.S32.HI R9, RZ, 0x1f, R8 ;  /* 0x0000001fff097819 */ /* 0x000fe20000011408 */
[----:B------:R-:W-:Y:S01]  /*1ff0*/  @UP1 ULOP3.LUT UR38, UR38, 0x1, UR4, 0x78, !UPT ;  /* 0x0000000126261892 */ /* 0x000fe2000f8e7804 */
[----:B------:R-:W-:Y:S01]  /*2000*/  LOP3.LUT R67, R10, R3, R6, 0xfe, !PT ;  /* 0x000000030a437212 */ /* 0x000fe200078efe06 */
[----:B------:R-:W-:-:S02]  /*2010*/  IMAD.IADD R60, R12, 0x1, -R7 ;  /* 0x000000010c3c7824 */ /* 0x000fc400078e0a07 */
[----:B------:R-:W-:-:S04]  /*2020*/  IMAD.WIDE.U32 R4, R61, UR8, R8 ;  /* 0x000000083d047c25 */ /* 0x000fc8000f8e0008 */
[----:B------:R-:W-:Y:S02]  /*2030*/  IMAD.IADD R5, R5, 0x1, R15 ;  /* 0x0000000105057824 */ /* 0x000fe400078e020f */
[----:B------:R-:W-:Y:S01]  /*2040*/  IMAD.MOV.U32 R59, RZ, RZ, -0x1 ;  /* 0xffffffffff3b7424 */ /* 0x000fe200078e00ff */
[----:B------:R-:W-:Y:S06]  /*2050*/  @P0 BRA `(.L_x_35) ;  /* 0x0000001c00100947 */ /* 0x000fec0003800000 */
[----:B------:R-:W0:Y:S01]  /*2060*/  LDC.64 R12, c[0x0][0x5c8] ;  /* 0x00017200ff0c7b82 */ /* 0x000e220000000a00 */
[----:B------:R-:W-:Y:S01]  /*2070*/  ULDC.64 UR4, c[0x0][0x5c0] ;  /* 0x0001700000047ab9 */ /* 0x000fe20000000a00 */
[----:B------:R-:W-:Y:S01]  /*2080*/  BSSY B0, `(.L_x_35) ;  /* 0x00001c1000007945 */ /* 0x000fe20003800000 */
[-C--:B0-----:R-:W-:Y:S02]  /*2090*/  IMAD R0, R11, R12.reuse, RZ ;  /* 0x0000000c0b007224 */ /* 0x081fe400078e02ff */
[----:B------:R-:W-:-:S04]  /*20a0*/  IMAD.WIDE.U32 R4, R67, R12, R4 ;  /* 0x0000000c43047225 */ /* 0x000fc800078e0004 */
[----:B------:R-:W-:Y:S01]  /*20b0*/  IMAD R3, R67, R13, R0 ;  /* 0x0000000d43037224 */ /* 0x000fe200078e0200 */
[----:B------:R-:W-:-:S03]  /*20c0*/  IADD3 R6, P0, R4, UR4, RZ ;  /* 0x0000000404067c10 */ /* 0x000fc6000ff1e0ff */
[----:B------:R-:W-:Y:S01]  /*20d0*/  IMAD.IADD R3, R5, 0x1, R3 ;  /* 0x0000000105037824 */ /* 0x000fe200078e0203 */
[----:B------:R-:W-:-:S04]  /*20e0*/  LEA R4, P1, R12, R6, 0x3 ;  /* 0x000000060c047211 */ /* 0x000fc800078218ff */
[----:B------:R-:W-:Y:S02]  /*20f0*/  IADD3.X R7, R3, UR5, RZ, P0, !PT ;  /* 0x0000000503077c10 */ /* 0x000fe400087fe4ff */
[----:B-----5:R-:W-:Y:S02]  /*2100*/  ISETP.NE.AND P0, PT, R57, RZ, PT ;  /* 0x000000ff3900720c */ /* 0x020fe40003f05270 */
[----:B------:R-:W-:-:S11]  /*2110*/  LEA.HI.X R5, R12, R7, R13, 0x3, P1 ;  /* 0x000000070c057211 */ /* 0x000fd600008f1c0d */
[----:B------:R-:W-:Y:S05]  /*2120*/  @!P0 BRA `(.L_x_36) ;  /* 0x0000001400188947 */ /* 0x000fea0003800000 */
[----:B------:R-:W0:Y:S01]  /*2130*/  LDC.64 R62, c[0x0][0x5b0] ;  /* 0x00016c00ff3e7b82 */ /* 0x000e220000000a00 */
[----:B------:R-:W-:Y:S01]  /*2140*/  ULDC.64 UR4, c[0x0][0x5b8] ;  /* 0x00016e0000047ab9 */ /* 0x000fe20000000a00 */
[----:B------:R-:W-:Y:S01]  /*2150*/  ISETP.GE.AND P3, PT, R60, 0x1, PT ;  /* 0x000000013c00780c */ /* 0x000fe20003f66270 */
[----:B------:R-:W-:Y:S01]  /*2160*/  IMAD R0, R14, UR4, RZ ;  /* 0x000000040e007c24 */ /* 0x000fe2000f8e02ff */
[----:B------:R-:W-:Y:S01]  /*2170*/  BSSY B1, `(.L_x_37) ;  /* 0x000000e000017945 */ /* 0x000fe20003800000 */
[C---:B------:R-:W-:Y:S01]  /*2180*/  IMAD.WIDE.U32 R14, R61.reuse, UR4, R8 ;  /* 0x000000043d0e7c25 */ /* 0x040fe2000f8e0008 */
[----:B------:R-:W-:Y:S02]  /*2190*/  ISETP.LT.OR P1, PT, R20, 0x1, !P3 ;  /* 0x000000011400780c */ /* 0x000fe40005f21670 */
[----:B------:R-:W1:Y:S01]  /*21a0*/  LDC.64 R64, c[0x0][0x5a8] ;  /* 0x00016a00ff407b82 */ /* 0x000e620000000a00 */
[----:B------:R-:W-:Y:S02]  /*21b0*/  IMAD R13, R61, UR5, R0 ;  /* 0x000000053d0d7c24 */ /* 0x000fe4000f8e0200 */
[----:B------:R-:W-:-:S02]  /*21c0*/  IMAD.MOV.U32 R12, RZ, RZ, R14 ;  /* 0x000000ffff0c7224 */ /* 0x000fc400078e000e */
[----:B------:R-:W-:Y:S02]  /*21d0*/  IMAD.IADD R13, R15, 0x1, R13 ;  /* 0x000000010f0d7824 */ /* 0x000fe400078e020d */
[-C--:B0-----:R-:W-:Y:S02]  /*21e0*/  IMAD R10, R11, R62.reuse, RZ ;  /* 0x0000003e0b0a7224 */ /* 0x081fe400078e02ff */
[----:B------:R-:W-:-:S04]  /*21f0*/  IMAD.WIDE.U32 R8, R67, R62, R12 ;  /* 0x0000003e43087225 */ /* 0x000fc800078e000c */
[----:B------:R-:W-:Y:S01]  /*2200*/  IMAD R21, R67, R63, R10 ;  /* 0x0000003f43157224 */ /* 0x000fe200078e020a */
[----:B-1----:R-:W-:-:S04]  /*2210*/  IADD3 R8, P0, R8, R64, RZ ;  /* 0x0000004008087210 */ /* 0x002fc80007f1e0ff */
[----:B------:R-:W-:Y:S01]  /*2220*/  IADD3.X R9, R65, R9, R21, P0, !PT ;  /* 0x0000000941097210 */ /* 0x000fe200007fe415 */
[----:B------:R-:W-:Y:S08]  /*2230*/  @P1 BRA `(.L_x_38) ;  /* 0x0000000000041947 */ /* 0x000ff00003800000 */
[----:B------:R0:W5:Y:S02]  /*2240*/  LDG.E.U8 R58, desc[UR36][R8.64] ;  /* 0x00000024083a7981 */ /* 0x000164000c1e1100 */
.L_x_38:
[----:B------:R-:W-:Y:S05]  /*2250*/  BSYNC B1 ;  /* 0x0000000000017941 */ /* 0x000fea0003800000 */
.L_x_37:
[----:B-----5:R-:W-:Y:S01]  /*2260*/  LOP3.LUT R0, R58, 0xffff, RZ, 0xc0, !PT ;  /* 0x0000ffff3a007812 */ /* 0x020fe200078ec0ff */
[----:B------:R-:W-:Y:S01]  /*2270*/  IMAD.SHL.U32 R10, R62, 0x8, RZ ;  /* 0x000000083e0a7824 */ /* 0x000fe200078e00ff */
[----:B------:R-:W-:Y:S01]  /*2280*/  ISETP.GE.AND P2, PT, R60, 0x2, PT ;  /* 0x000000023c00780c */ /* 0x000fe20003f46270 */
[----:B------:R-:W-:Y:S01]  /*2290*/  BSSY B1, `(.L_x_39) ;  /* 0x000000e000017945 */ /* 0x000fe20003800000 */
[----:B------:R-:W-:Y:S02]  /*22a0*/  PRMT R0, R0, 0x8880, RZ ;  /* 0x0000888000007816 */ /* 0x000fe400000000ff */
[----:B------:R-:W-:Y:S02]  /*22b0*/  ISETP.LT.OR P0, PT, R20, 0x1, !P2 ;  /* 0x000000011400780c */ /* 0x000fe40005701670 */
[----:B------:R-:W-:Y:S01]  /*22c0*/  SHF.L.U64.HI R11, R62, 0x3, R63 ;  /* 0x000000033e0b7819 */ /* 0x000fe2000001023f */
[----:B------:R-:W-:-:S04]  /*22d0*/  IMAD R3, R0, R57, RZ ;  /* 0x0000003900037224 */ /* 0x000fc800078e02ff */
[----:B------:R-:W-:Y:S02]  /*22e0*/  @!P1 IMAD R15, R24, R56, R3 ;  /* 0x00000038180f9224 */ /* 0x000fe400078e0203 */
[----:B------:R-:W-:-:S03]  /*22f0*/  IMAD.WIDE.U32 R10, R67, R62, R10 ;  /* 0x0000003e430a7225 */ /* 0x000fc600078e000a */
[----:B------:R1:W-:Y:S01]  /*2300*/  @!P1 STG.E.U8 desc[UR36][R6.64], R15 ;  /* 0x0000000f06009986 */ /* 0x0003e2000c101124 */
[----:B------:R-:W-:Y:S01]  /*2310*/  IADD3 R10, P4, P5, R14, R64, R10 ;  /* 0x000000400e0a7210 */ /* 0x000fe20007d9e00a */
[----:B------:R-:W-:Y:S01]  /*2320*/  IMAD.IADD R14, R21, 0x1, R11 ;  /* 0x00000001150e7824 */ /* 0x000fe200078e020b */
[----:B------:R-:W-:Y:S11]  /*2330*/  @P0 BRA `(.L_x_40) ;  /* 0x00000000000c0947 */ /* 0x000ff60003800000 */
[----:B------:R-:W2:Y:S02]  /*2340*/  LDG.E.U8 R58, desc[UR36][R8.64+0x1] ;  /* 0x00000124083a7981 */ /* 0x000ea4000c1e1100 */
[----:B--2---:R-:W-:-:S05]  /*2350*/  PRMT R0, R58, 0x8880, RZ ;  /* 0x000088803a007816 */ /* 0x004fca00000000ff */
[----:B------:R-:W-:-:S07]  /*2360*/  IMAD R3, R0, R57, RZ ;  /* 0x0000003900037224 */ /* 0x000fce00078e02ff */
.L_x_40:
[----:B------:R-:W-:Y:S05]  /*2370*/  BSYNC B1 ;  /* 0x0000000000017941 */ /* 0x000fea0003800000 */
.L_x_39:
[----:B------:R-:W-:Y:S01]  /*2380*/  ISETP.LT.OR P3, PT, R20, 0x9, !P3 ;  /* 0x000000091400780c */ /* 0x000fe20005f61670 */
[----:B------:R-:W-:Y:S01]  /*2390*/  @!P0 IMAD R25, R25, R56, R3 ;  /* 0x0000003819198224 */ /* 0x000fe200078e0203 */
[C---:B------:R-:W-:Y:S01]  /*23a0*/  ISETP.GE.AND P1, PT, R60.reuse, 0x9, PT ;  /* 0x000000093c00780c */ /* 0x040fe20003f26270 */
[----:B------:R-:W-:Y:S01]  /*23b0*/  BSSY B1, `(.L_x_41) ;  /* 0x000000b000017945 */ /* 0x000fe20003800000 */
[----:B------:R-:W-:Y:S02]  /*23c0*/  IADD3.X R11, R13, R65, R14, P4, P5 ;  /* 0x000000410d0b7210 */ /* 0x000fe400027ea40e */
[----:B------:R2:W-:Y:S01]  /*23d0*/  @!P0 STG.E.U8 desc[UR36][R6.64+0x1], R25 ;  /* 0x0000011906008986 */ /* 0x0005e2000c101124 */
[----:B------:R-:W-:Y:S02]  /*23e0*/  ISETP.GE.AND P0, PT, R60, 0xa, PT ;  /* 0x0000000a3c00780c */ /* 0x000fe40003f06270 */
[C---:B------:R-:W-:Y:S02]  /*23f0*/  ISETP.LT.OR P2, PT, R20.reuse, 0x9, !P2 ;  /* 0x000000091400780c */ /* 0x040fe40005741670 */
[----:B------:R-:W-:-:S02]  /*2400*/  ISETP.LT.OR P5, PT, R20, 0x1, !P1 ;  /* 0x000000011400780c */ /* 0x000fc40004fa1670 */
[----:B------:R-:W-:Y:S01]  /*2410*/  ISETP.LT.OR P4, PT, R20, 0x1, !P0 ;  /* 0x000000011400780c */ /* 0x000fe20004781670 */
[----:B------:R-:W-:-:S12]  /*2420*/  @P3 BRA `(.L_x_42) ;  /* 0x00000000000c3947 */ /* 0x000fd80003800000 */
[----:B------:R-:W3:Y:S02]  /*2430*/  LDG.E.U8 R58, desc[UR36][R10.64] ;  /* 0x000000240a3a7981 */ /* 0x000ee4000c1e1100 */
[----:B---3--:R-:W-:-:S05]  /*2440*/  PRMT R0, R58, 0x8880, RZ ;  /* 0x000088803a007816 */ /* 0x008fca00000000ff */
[----:B------:R-:W-:-:S07]  /*2450*/  IMAD R3, R0, R57, RZ ;  /* 0x0000003900037224 */ /* 0x000fce00078e02ff */
.L_x_42:
[----:B------:R-:W-:Y:S05]  /*2460*/  BSYNC B1 ;  /* 0x0000000000017941 */ /* 0x000fea0003800000 */
.L_x_41:
[----:B------:R-:W-:Y:S01]  /*2470*/  @!P3 IMAD R13, R26, R56, R3 ;  /* 0x000000381a0db224 */ /* 0x000fe200078e0203 */
[----:B------:R-:W-:Y:S04]  /*2480*/  BSSY B1, `(.L_x_43) ;  /* 0x0000006000017945 */ /* 0x000fe80003800000 */
[----:B------:R3:W-:Y:S01]  /*2490*/  @!P3 STG.E.U8 desc[UR36][R4.64], R13 ;  /* 0x0000000d0400b986 */ /* 0x0007e2000c101124 */
[----:B------:R-:W-:Y:S05]  /*24a0*/  @P2 BRA `(.L_x_44) ;  /* 0x00000000000c2947 */ /* 0x000fea0003800000 */
[----:B------:R-:W4:Y:S02]  /*24b0*/  LDG.E.U8 R58, desc[UR36][R10.64+0x1] ;  /* 0x000001240a3a7981 */ /* 0x000f24000c1e1100 */
[----:B----4-:R-:W-:-:S05]  /*24c0*/  PRMT R0, R58, 0x8880, RZ ;  /* 0x000088803a007816 */ /* 0x010fca00000000ff */
[----:B------:R-:W-:-:S07]  /*24d0*/  IMAD R3, R0, R57, RZ ;  /* 0x0000003900037224 */ /* 0x000fce00078e02ff */
.L_x_44:
[----:B------:R-:W-:Y:S05]  /*24e0*/  BSYNC B1 ;  /* 0x0000000000017941 */ /* 0x000fea0003800000 */
.L_x_43:
[----:B------:R-:W-:Y:S01]  /*24f0*/  @!P2 IMAD R27, R27, R56, R3 ;  /* 0x000000381b1ba224 */ /* 0x000fe200078e0203 */
[----:B------:R-:W-:Y:S04]  /*2500*/  BSSY B1, `(.L_x_45) ;  /* 0x0000006000017945 */ /* 0x000fe80003800000 */
[----:B------:R4:W-:Y:S01]  /*2510*/  @!P2 STG.E.U8 desc[UR36][R4.64+0x1], R27 ;  /* 0x0000011b0400a986 */ /* 0x0009e2000c101124 */
[----:B------:R-:W-:Y:S05]  /*2520*/  @P5 BRA `(.L_x_46) ;  /* 0x00000000000c5947 */ /* 0x000fea0003800000 */
[----:B------:R-:W5:Y:S02]  /*2530*/  LDG.E.U8 R58, desc[UR36][R8.64+0x8] ;  /* 0x00000824083a7981 */ /* 0x000f64000c1e1100 */
[----:B-----5:R-:W-:-:S05]  /*2540*/  PRMT R0, R58, 0x8880, RZ ;  /* 0x000088803a007816 */ /* 0x020fca00000000ff */
[----:B------:R-:W-:-:S07]  /*2550*/  IMAD R3, R0, R57, RZ ;  /* 0x0000003900037224 */ /* 0x000fce00078e02ff */
.L_x_46:
[----:B------:R-:W-:Y:S05]  /*2560*/  BSYNC B1 ;  /* 0x0000000000017941 */ /* 0x000fea0003800000 */
.L_x_45:
[----:B---3--:R-:W-:Y:S01]  /*2570*/  @!P5 IMAD R13, R28, R56, R3 ;  /* 0x000000381c0dd224 */ /* 0x008fe200078e0203 */
[----:B------:R-:W-:Y:S04]  /*2580*/  BSSY B1, `(.L_x_47) ;  /* 0x0000006000017945 */ /* 0x000fe80003800000 */
[----:B------:R3:W-:Y:S01]  /*2590*/  @!P5 STG.E.U8 desc[UR36][R6.64+0x8], R13 ;  /* 0x0000080d0600d986 */ /* 0x0007e2000c101124 */
[----:B------:R-:W-:Y:S05]  /*25a0*/  @P4 BRA `(.L_x_48) ;  /* 0x00000000000c4947 */ /* 0x000fea0003800000 */
[----:B------:R-:W5:Y:S02]  /*25b0*/  LDG.E.U8 R58, desc[UR36][R8.64+0x9] ;  /* 0x00000924083a7981 */ /* 0x000f64000c1e1100 */
[----:B-----5:R-:W-:-:S05]  /*25c0*/  PRMT R0, R58, 0x8880, RZ ;  /* 0x000088803a007816 */ /* 0x020fca00000000ff */
[----:B------:R-:W-:-:S07]  /*25d0*/  IMAD R3, R0, R57, RZ ;  /* 0x0000003900037224 */ /* 0x000fce00078e02ff */
.L_x_48:
[----:B------:R-:W-:Y:S05]  /*25e0*/  BSYNC B1 ;  /* 0x0000000000017941 */ /* 0x000fea0003800000 */
.L_x_47:
[----:B------:R-:W-:Y:S01]  /*25f0*/  ISETP.LT.OR P1, PT, R20, 0x9, !P1 ;  /* 0x000000091400780c */ /* 0x000fe20004f21670 */
[----:B------:R-:W-:Y:S01]  /*2600*/  @!P4 IMAD R29, R29, R56, R3 ;  /* 0x000000381d1dc224 */ /* 0x000fe200078e0203 */
[C---:B------:R-:W-:Y:S01]  /*2610*/  ISETP.GE.AND P3, PT, R60.reuse, 0x11, PT ;  /* 0x000000113c00780c */ /* 0x040fe20003f66270 */
[----:B------:R-:W-:Y:S01]  /*2620*/  BSSY B1, `(.L_x_49) ;  /* 0x000000a000017945 */ /* 0x000fe20003800000 */
[----:B------:R-:W-:Y:S02]  /*2630*/  ISETP.GE.AND P2, PT, R60, 0x12, PT ;  /* 0x000000123c00780c */ /* 0x000fe40003f46270 */
[----:B------:R0:W-:Y:S01]  /*2640*/  @!P4 STG.E.U8 desc[UR36][R6.64+0x9], R29 ;  /* 0x0000091d0600c986 */ /* 0x0001e2000c101124 */
[C---:B------:R-:W-:Y:S02]  /*2650*/  ISETP.LT.OR P0, PT, R20.reuse, 0x9, !P0 ;  /* 0x000000091400780c */ /* 0x040fe40004701670 */
[C---:B------:R-:W-:Y:S02]  /*2660*/  ISETP.LT.OR P5, PT, R20.reuse, 0x1, !P3 ;  /* 0x000000011400780c */ /* 0x040fe40005fa1670 */
[----:B------:R-:W-:-:S02]  /*2670*/  ISETP.LT.OR P4, PT, R20, 0x1, !P2 ;  /* 0x000000011400780c */ /* 0x000fc40005781670 */
[----:B------:R-:W-:Y:S11]  /*2680*/  @P1 BRA `(.L_x_50) ;  /* 0x00000000000c1947 */ /* 0x000ff60003800000 */
[----:B------:R-:W5:Y:S02]  /*2690*/  LDG.E.U8 R58, desc[UR36][R10.64+0x8] ;  /* 0x000008240a3a7981 */ /* 0x000f64000c1e1100 */
[----:B-----5:R-:W-:-:S05]  /*26a0*/  PRMT R0, R58, 0x8880, RZ ;  /* 0x000088803a007816 */ /* 0x020fca00000000ff */
[----:B------:R-:W-:-:S07]  /*26b0*/  IMAD R3, R0, R57, RZ ;  /* 0x0000003900037224 */ /* 0x000fce00078e02ff */
.L_x_50:
[----:B------:R-:W-:Y:S05]  /*26c0*/  BSYNC B1 ;  /* 0x0000000000017941 */ /* 0x000fea0003800000 */
.L_x_49:
[----:B---3--:R-:W-:Y:S01]  /*26d0*/  @!P1 IMAD R13, R30, R56, R3 ;  /* 0x000000381e0d9224 */ /* 0x008fe200078e0203 */
[----:B------:R-:W-:Y:S04]  /*26e0*/  BSSY B1, `(.L_x_51) ;  /* 0x0000006000017945 */ /* 0x000fe80003800000 */
[----:B------:R3:W-:Y:S01]  /*26f0*/  @!P1 STG.E.U8 desc[UR36][R4.64+0x8], R13 ;  /* 0x0000080d04009986 */ /* 0x0007e2000c101124 */
[----:B------:R-:W-:Y:S05]  /*2700*/  @P0 BRA `(.L_x_52) ;  /* 0x00000000000c0947 */ /* 0x000fea0003800000 */
[----:B------:R-:W5:Y:S02]  /*2710*/  LDG.E.U8 R58, desc[UR36][R10.64+0x9] ;  /* 0x000009240a3a7981 */ /* 0x000f64000c1e1100 */
[----:B-----5:R-:W-:-:S05]  /*2720*/  PRMT R0, R58, 0x8880, RZ ;  /* 0x000088803a007816 */ /* 0x020fca00000000ff */
[----:B------:R-:W-:-:S07]  /*2730*/  IMAD R3, R0, R57, RZ ;  /* 0x0000003900037224 */ /* 0x000fce00078e02ff */
.L_x_52:
[----:B------:R-:W-:Y:S05]  /*2740*/  BSYNC B1 ;  /* 0x0000000000017941 */ /* 0x000fea0003800000 */
.L_x_51:
[----:B------:R-:W-:Y:S01]  /*2750*/  @!P0 IMAD R31, R31, R56, R3 ;  /* 0x000000381f1f8224 */ /* 0x000fe200078e0203 */
[----:B------:R-:W-:Y:S04]  /*2760*/  BSSY B1, `(.L_x_53) ;  /* 0x0000006000017945 */ /* 0x000fe80003800000 */
[----:B------:R0:W-:Y:S01]  /*2770*/  @!P0 STG.E.U8 desc[UR36][R4.64+0x9], R31 ;  /* 0x0000091f04008986 */ /* 0x0001e2000c101124 */
[----:B------:R-:W-:Y:S05]  /*2780*/  @P5 BRA `(.L_x_54) ;  /* 0x00000000000c5947 */ /* 0x000fea0003800000 */
[----:B------:R-:W5:Y:S02]  /*2790*/  LDG.E.U8 R58, desc[UR36][R8.64+0x10] ;  /* 0x00001024083a7981 */ /* 0x000f64000c1e1100 */
[----:B-----5:R-:W-:-:S05]  /*27a0*/  PRMT R0, R58, 0x8880, RZ ;  /* 0x000088803a007816 */ /* 0x020fca00000000ff */
[----:B------:R-:W-:-:S07]  /*27b0*/  IMAD R3, R0, R57, RZ ;  /* 0x0000003900037224 */ /* 0x000fce00078e02ff */
.L_x_54:
[----:B------:R-:W-:Y:S05]  /*27c0*/  BSYNC B1 ;  /* 0x0000000000017941 */ /* 0x000fea0003800000 */
.L_x_53:
[----:B---3--:R-:W-:Y:S01]  /*27d0*/  @!P5 IMAD R13, R32, R56, R3 ;  /* 0x00000038200dd224 */ /* 0x008fe200078e0203 */
[----:B------:R-:W-:Y:S04]  /*27e0*/  BSSY B1, `(.L_x_55) ;  /* 0x0000006000017945 */ /* 0x000fe80003800000 */
[----:B------:R3:W-:Y:S01]  /*27f0*/  @!P5 STG.E.U8 desc[UR36][R6.64+0x10], R13 ;  /* 0x0000100d0600d986 */ /* 0x0007e2000c101124 */
[----:B------:R-:W-:Y:S05]  /*2800*/  @P4 BRA `(.L_x_56) ;  /* 0x00000000000c4947 */ /* 0x000fea0003800000 */
[----:B------:R-:W5:Y:S02]  /*2810*/  LDG.E.U8 R58, desc[UR36][R8.64+0x11] ;  /* 0x00001124083a7981 */ /* 0x000f64000c1e1100 */
[----:B-----5:R-:W-:-:S05]  /*2820*/  PRMT R0, R58, 0x8880, RZ ;  /* 0x000088803a007816 */ /* 0x020fca00000000ff */
[----:B------:R-:W-:-:S07]  /*2830*/  IMAD R3, R0, R57, RZ ;  /* 0x0000003900037224 */ /* 0x000fce00078e02ff */
.L_x_56:
[----:B------:R-:W-:Y:S05]  /*2840*/  BSYNC B1 ;  /* 0x0000000000017941 */ /* 0x000fea0003800000 */
.L_x_55:
        /* <DEDUP_REMOVED lines=13> */
.L_x_58:
[----:B------:R-:W-:Y:S05]  /*2920*/  BSYNC B1 ;  /* 0x0000000000017941 */ /* 0x000fea0003800000 */
.L_x_57:
[----:B---3--:R-:W-:Y:S01]  /*2930*/  @!P3 IMAD R13, R34, R56, R3 ;  /* 0x00000038220db224 */ /* 0x008fe200078e0203 */
[----:B------:R-:W-:Y:S04]  /*2940*/  BSSY B1, `(.L_x_59) ;  /* 0x0000006000017945 */ /* 0x000fe80003800000 */
[----:B------:R3:W-:Y:S01]  /*2950*/  @!P3 STG.E.U8 desc[UR36][R4.64+0x10], R13 ;  /* 0x0000100d0400b986 */ /* 0x0007e2000c101124 */
[----:B------:R-:W-:Y:S05]  /*2960*/  @P2 BRA `(.L_x_60) ;  /* 0x00000000000c2947 */ /* 0x000fea0003800000 */
[----:B------:R-:W5:Y:S02]  /*2970*/  LDG.E.U8 R58, desc[UR36][R10.64+0x11] ;  /* 0x000011240a3a7981 */ /* 0x000f64000c1e1100 */
[----:B-----5:R-:W-:-:S05]  /*2980*/  PRMT R0, R58, 0x8880, RZ ;  /* 0x000088803a007816 */ /* 0x020fca00000000ff */
[----:B------:R-:W-:-:S07]  /*2990*/  IMAD R3, R0, R57, RZ ;  /* 0x0000003900037224 */ /* 0x000fce00078e02ff */
.L_x_60:
[----:B------:R-:W-:Y:S05]  /*29a0*/  BSYNC B1 ;  /* 0x0000000000017941 */ /* 0x000fea0003800000 */
.L_x_59:
[----:B------:R-:W-:Y:S01]  /*29b0*/  @!P2 IMAD R35, R35, R56, R3 ;  /* 0x000000382323a224 */ /* 0x000fe200078e0203 */
[----:B------:R-:W-:Y:S04]  /*29c0*/  BSSY B1, `(.L_x_61) ;  /* 0x0000006000017945 */ /* 0x000fe80003800000 */
[----:B------:R0:W-:Y:S01]  /*29d0*/  @!P2 STG.E.U8 desc[UR36][R4.64+0x11], R35 ;  /* 0x000011230400a986 */ /* 0x0001e2000c101124 */
[----:B------:R-:W-:Y:S05]  /*29e0*/  @P5 BRA `(.L_x_62) ;  /* 0x00000000000c5947 */ /* 0x000fea0003800000 */
[----:B------:R-:W5:Y:S02]  /*29f0*/  LDG.E.U8 R58, desc[UR36][R8.64+0x18] ;  /* 0x00001824083a7981 */ /* 0x000f64000c1e1100 */
[----:B-----5:R-:W-:-:S05]  /*2a00*/  PRMT R0, R58, 0x8880, RZ ;  /* 0x000088803a007816 */ /* 0x020fca00000000ff */
[----:B------:R-:W-:-:S07]  /*2a10*/  IMAD R3, R0, R57, RZ ;  /* 0x0000003900037224 */ /* 0x000fce00078e02ff */
.L_x_62:
[----:B------:R-:W-:Y:S05]  /*2a20*/  BSYNC B1 ;  /* 0x0000000000017941 */ /* 0x000fea0003800000 */
.L_x_61:
[----:B---3--:R-:W-:Y:S01]  /*2a30*/  @!P5 IMAD R13, R36, R56, R3 ;  /* 0x00000038240dd224 */ /* 0x008fe200078e0203 */
[----:B------:R-:W-:Y:S04]  /*2a40*/  BSSY B1, `(.L_x_63) ;  /* 0x0000006000017945 */ /* 0x000fe80003800000 */
[----:B------:R3:W-:Y:S01]  /*2a50*/  @!P5 STG.E.U8 desc[UR36][R6.64+0x18], R13 ;  /* 0x0000180d0600d986 */ /* 0x0007e2000c101124 */
[----:B------:R-:W-:Y:S05]  /*2a60*/  @P4 BRA `(.L_x_64) ;  /* 0x00000000000c4947 */ /* 0x000fea0003800000 */
[----:B------:R-:W5:Y:S02]  /*2a70*/  LDG.E.U8 R58, desc[UR36][R8.64+0x19] ;  /* 0x00001924083a7981 */ /* 0x000f64000c1e1100 */
[----:B-----5:R-:W-:-:S05]  /*2a80*/  PRMT R0, R58, 0x8880, RZ ;  /* 0x000088803a007816 */ /* 0x020fca00000000ff */
[----:B------:R-:W-:-:S07]  /*2a90*/  IMAD R3, R0, R57, RZ ;  /* 0x0000003900037224 */ /* 0x000fce00078e02ff */
.L_x_64:
[----:B------:R-:W-:Y:S05]  /*2aa0*/  BSYNC B1 ;  /* 0x0000000000017941 */ /* 0x000fea0003800000 */
.L_x_63:
        /* <DEDUP_REMOVED lines=13> */
.L_x_66:
[----:B------:R-:W-:Y:S05]  /*2b80*/  BSYNC B1 ;  /* 0x0000000000017941 */ /* 0x000fea0003800000 */
.L_x_65:
[----:B---3--:R-:W-:Y:S01]  /*2b90*/  @!P1 IMAD R13, R38, R56, R3 ;  /* 0x00000038260d9224 */ /* 0x008fe200078e0203 */
[----:B------:R-:W-:Y:S04]  /*2ba0*/  BSSY B1, `(.L_x_67) ;  /* 0x0000006000017945 */ /* 0x000fe80003800000 */
[----:B------:R3:W-:Y:S01]  /*2bb0*/  @!P1 STG.E.U8 desc[UR36][R4.64+0x18], R13 ;  /* 0x0000180d04009986 */ /* 0x0007e2000c101124 */
[----:B------:R-:W-:Y:S05]  /*2bc0*/  @P4 BRA `(.L_x_68) ;  /* 0x00000000000c4947 */ /* 0x000fea0003800000 */
[----:B------:R-:W5:Y:S02]  /*2bd0*/  LDG.E.U8 R58, desc[UR36][R10.64+0x19] ;  /* 0x000019240a3a7981 */ /* 0x000f64000c1e1100 */
[----:B-----5:R-:W-:-:S05]  /*2be0*/  PRMT R0, R58, 0x8880, RZ ;  /* 0x000088803a007816 */ /* 0x020fca00000000ff */
[----:B------:R-:W-:-:S07]  /*2bf0*/  IMAD R3, R0, R57, RZ ;  /* 0x0000003900037224 */ /* 0x000fce00078e02ff */
.L_x_68:
[----:B------:R-:W-:Y:S05]  /*2c00*/  BSYNC B1 ;  /* 0x0000000000017941 */ /* 0x000fea0003800000 */
.L_x_67:
[----:B------:R-:W-:Y:S01]  /*2c10*/  @!P4 IMAD R39, R39, R56, R3 ;  /* 0x000000382727c224 */ /* 0x000fe200078e0203 */
[----:B------:R-:W-:Y:S04]  /*2c20*/  BSSY B1, `(.L_x_69) ;  /* 0x0000006000017945 */ /* 0x000fe80003800000 */
[----:B------:R0:W-:Y:S01]  /*2c30*/  @!P4 STG.E.U8 desc[UR36][R4.64+0x19], R39 ;  /* 0x000019270400c986 */ /* 0x0001e2000c101124 */
[----:B------:R-:W-:Y:S05]  /*2c40*/  @P5 BRA `(.L_x_70) ;  /* 0x00000000000c5947 */ /* 0x000fea0003800000 */
[----:B------:R-:W5:Y:S02]  /*2c50*/  LDG.E.U8 R58, desc[UR36][R8.64+0x20] ;  /* 0x00002024083a7981 */ /* 0x000f64000c1e1100 */
[----:B-----5:R-:W-:-:S05]  /*2c60*/  PRMT R0, R58, 0x8880, RZ ;  /* 0x000088803a007816 */ /* 0x020fca00000000ff */
[----:B------:R-:W-:-:S07]  /*2c70*/  IMAD R3, R0, R57, RZ ;  /* 0x0000003900037224 */ /* 0x000fce00078e02ff */
.L_x_70:
[----:B------:R-:W-:Y:S05]  /*2c80*/  BSYNC B1 ;  /* 0x0000000000017941 */ /* 0x000fea0003800000 */
.L_x_69:
[----:B---3--:R-:W-:Y:S01]  /*2c90*/  @!P5 IMAD R13, R40, R56, R3 ;  /* 0x00000038280dd224 */ /* 0x008fe200078e0203 */
[----:B------:R-:W-:Y:S04]  /*2ca0*/  BSSY B1, `(.L_x_71) ;  /* 0x0000006000017945 */ /* 0x000fe80003800000 */
[----:B------:R3:W-:Y:S01]  /*2cb0*/  @!P5 STG.E.U8 desc[UR36][R6.64+0x20], R13 ;  /* 0x0000200d0600d986 */ /* 0x0007e2000c101124 */
[----:B------:R-:W-:Y:S05]  /*2cc0*/  @P0 BRA `(.L_x_72) ;  /* 0x00000000000c0947 */ /* 0x000fea0003800000 */
[----:B------:R-:W5:Y:S02]  /*2cd0*/  LDG.E.U8 R58, desc[UR36][R8.64+0x21] ;  /* 0x00002124083a7981 */ /* 0x000f64000c1e1100 */
[----:B-----5:R-:W-:-:S05]  /*2ce0*/  PRMT R0, R58, 0x8880, RZ ;  /* 0x000088803a007816 */ /* 0x020fca00000000ff */
[----:B------:R-:W-:-:S07]  /*2cf0*/  IMAD R3, R0, R57, RZ ;  /* 0x0000003900037224 */ /* 0x000fce00078e02ff */
.L_x_72:
[----:B------:R-:W-:Y:S05]  /*2d00*/  BSYNC B1 ;  /* 0x0000000000017941 */ /* 0x000fea0003800000 */
.L_x_71:
        /* <DEDUP_REMOVED lines=13> */
.L_x_74:
[----:B------:R-:W-:Y:S05]  /*2de0*/  BSYNC B1 ;  /* 0x0000000000017941 */ /* 0x000fea0003800000 */
.L_x_73:
[----:B---3--:R-:W-:Y:S01]  /*2df0*/  @!P3 IMAD R13, R42, R56, R3 ;  /* 0x000000382a0db224 */ /* 0x008fe200078e0203 */
[----:B------:R-:W-:Y:S04]  /*2e00*/  BSSY B1, `(.L_x_75) ;  /* 0x0000006000017945 */ /* 0x000fe80003800000 */
[----:B------:R3:W-:Y:S01]  /*2e10*/  @!P3 STG.E.U8 desc[UR36][R4.64+0x20], R13 ;  /* 0x0000200d0400b986 */ /* 0x0007e2000c101124 */
[----:B------:R-:W-:Y:S05]  /*2e20*/  @P2 BRA `(.L_x_76) ;  /* 0x00000000000c2947 */ /* 0x000fea0003800000 */
[----:B------:R-:W5:Y:S02]  /*2e30*/  LDG.E.U8 R58, desc[UR36][R10.64+0x21] ;  /* 0x000021240a3a7981 */ /* 0x000f64000c1e1100 */
[----:B-----5:R-:W-:-:S05]  /*2e40*/  PRMT R0, R58, 0x8880, RZ ;  /* 0x000088803a007816 */ /* 0x020fca00000000ff */
[----:B------:R-:W-:-:S07]  /*2e50*/  IMAD R3, R0, R57, RZ ;  /* 0x0000003900037224 */ /* 0x000fce00078e02ff */
.L_x_76:
[----:B------:R-:W-:Y:S05]  /*2e60*/  BSYNC B1 ;  /* 0x0000000000017941 */ /* 0x000fea0003800000 */
.L_x_75:
[----:B------:R-:W-:Y:S01]  /*2e70*/  @!P2 IMAD R43, R43, R56, R3 ;  /* 0x000000382b2ba224 */ /* 0x000fe200078e0203 */
[----:B------:R-:W-:Y:S04]  /*2e80*/  BSSY B1, `(.L_x_77) ;  /* 0x0000006000017945 */ /* 0x000fe80003800000 */
[----:B------:R0:W-:Y:S01]  /*2e90*/  @!P2 STG.E.U8 desc[UR36][R4.64+0x21], R43 ;  /* 0x0000212b0400a986 */ /* 0x0001e2000c101124 */
[----:B------:R-:W-:Y:S05]  /*2ea0*/  @P0 BRA `(.L_x_78) ;  /* 0x00000000000c0947 */ /* 0x000fea0003800000 */
[----:B------:R-:W5:Y:S02]  /*2eb0*/  LDG.E.U8 R58, desc[UR36][R8.64+0x28] ;  /* 0x00002824083a7981 */ /* 0x000f64000c1e1100 */
[----:B-----5:R-:W-:-:S05]  /*2ec0*/  PRMT R0, R58, 0x8880, RZ ;  /* 0x000088803a007816 */ /* 0x020fca00000000ff */
[----:B------:R-:W-:-:S07]  /*2ed0*/  IMAD R3, R0, R57, RZ ;  /* 0x0000003900037224 */ /* 0x000fce00078e02ff */
.L_x_78:
[----:B------:R-:W-:Y:S05]  /*2ee0*/  BSYNC B1 ;  /* 0x0000000000017941 */ /* 0x000fea0003800000 */
.L_x_77:
[----:B---3--:R-:W-:Y:S01]  /*2ef0*/  @!P0 IMAD R13, R44, R56, R3 ;  /* 0x000000382c0d8224 */ /* 0x008fe200078e0203 */
[----:B------:R-:W-:Y:S04]  /*2f00*/  BSSY B1, `(.L_x_79) ;  /* 0x0000006000017945 */ /* 0x000fe80003800000 */
[----:B------:R3:W-:Y:S01]  /*2f10*/  @!P0 STG.E.U8 desc[UR36][R6.64+0x28], R13 ;  /* 0x0000280d06008986 */ /* 0x0007e2000c101124 */
[----:B------:R-:W-:Y:S05]  /*2f20*/  @P5 BRA `(.L_x_80) ;  /* 0x00000000000c5947 */ /* 0x000fea0003800000 */
[----:B------:R-:W5:Y:S02]  /*2f30*/  LDG.E.U8 R58, desc[UR36][R8.64+0x29] ;  /* 0x00002924083a7981 */ /* 0x000f64000c1e1100 */
[----:B-----5:R-:W-:-:S05]  /*2f40*/  PRMT R0, R58, 0x8880, RZ ;  /* 0x000088803a007816 */ /* 0x020fca00000000ff */
[----:B------:R-:W-:-:S07]  /*2f50*/  IMAD R3, R0, R57, RZ ;  /* 0x0000003900037224 */ /* 0x000fce00078e02ff */
.L_x_80:
[----:B------:R-:W-:Y:S05]  /*2f60*/  BSYNC B1 ;  /* 0x0000000000017941 */ /* 0x000fea0003800000 */
.L_x_79:
        /* <DEDUP_REMOVED lines=13> */
.L_x_82:
[----:B------:R-:W-:Y:S05]  /*3040*/  BSYNC B1 ;  /* 0x0000000000017941 */ /* 0x000fea0003800000 */
.L_x_81:
[----:B---3--:R-:W-:Y:S01]  /*3050*/  @!P4 IMAD R13, R46, R56, R3 ;  /* 0x000000382e0dc224 */ /* 0x008fe200078e0203 */
[----:B------:R-:W-:Y:S04]  /*3060*/  BSSY B1, `(.L_x_83) ;  /* 0x0000006000017945 */ /* 0x000fe80003800000 */
[----:B------:R3:W-:Y:S01]  /*3070*/  @!P4 STG.E.U8 desc[UR36][R4.64+0x28], R13 ;  /* 0x0000280d0400c986 */ /* 0x0007e2000c101124 */
[----:B------:R-:W-:Y:S05]  /*3080*/  @P1 BRA `(.L_x_84) ;  /* 0x00000000000c1947 */ /* 0x000fea0003800000 */
[----:B------:R-:W5:Y:S02]  /*3090*/  LDG.E.U8 R58, desc[UR36][R10.64+0x29] ;  /* 0x000029240a3a7981 */ /* 0x000f64000c1e1100 */
[----:B-----5:R-:W-:-:S05]  /*30a0*/  PRMT R0, R58, 0x8880, RZ ;  /* 0x000088803a007816 */ /* 0x020fca00000000ff */
[----:B------:R-:W-:-:S07]  /*30b0*/  IMAD R3, R0, R57, RZ ;  /* 0x0000003900037224 */ /* 0x000fce00078e02ff */
.L_x_84:
[----:B------:R-:W-:Y:S05]  /*30c0*/  BSYNC B1 ;  /* 0x0000000000017941 */ /* 0x000fea0003800000 */
.L_x_83:
[----:B------:R-:W-:Y:S01]  /*30d0*/  @!P1 IMAD R47, R47, R56, R3 ;  /* 0x000000382f2f9224 */ /* 0x000fe200078e0203 */
[----:B------:R-:W-:Y:S04]  /*30e0*/  BSSY B1, `(.L_x_85) ;  /* 0x0000006000017945 */ /* 0x000fe80003800000 */
[----:B------:R0:W-:Y:S01]  /*30f0*/  @!P1 STG.E.U8 desc[UR36][R4.64+0x29], R47 ;  /* 0x0000292f04009986 */ /* 0x0001e2000c101124 */
[----:B------:R-:W-:Y:S05]  /*3100*/  @P3 BRA `(.L_x_86) ;  /* 0x00000000000c3947 */ /* 0x000fea0003800000 */
[----:B------:R-:W5:Y:S02]  /*3110*/  LDG.E.U8 R58, desc[UR36][R8.64+0x30] ;  /* 0x00003024083a7981 */ /* 0x000f64000c1e1100 */
[----:B-----5:R-:W-:-:S05]  /*3120*/  PRMT R0, R58, 0x8880, RZ ;  /* 0x000088803a007816 */ /* 0x020fca00000000ff */
[----:B------:R-:W-:-:S07]  /*3130*/  IMAD R3, R0, R57, RZ ;  /* 0x0000003900037224 */ /* 0x000fce00078e02ff */
.L_x_86:
[----:B------:R-:W-:Y:S05]  /*3140*/  BSYNC B1 ;  /* 0x0000000000017941 */ /* 0x000fea0003800000 */
.L_x_85:
[----:B---3--:R-:W-:Y:S01]  /*3150*/  @!P3 IMAD R13, R48, R56, R3 ;  /* 0x00000038300db224 */ /* 0x008fe200078e0203 */
[----:B------:R-:W-:Y:S04]  /*3160*/  BSSY B1, `(.L_x_87) ;  /* 0x0000006000017945 */ /* 0x000fe80003800000 */
[----:B------:R3:W-:Y:S01]  /*3170*/  @!P3 STG.E.U8 desc[UR36][R6.64+0x30], R13 ;  /* 0x0000300d0600b986 */ /* 0x0007e2000c101124 */
[----:B------:R-:W-:Y:S05]  /*3180*/  @P5 BRA `(.L_x_88) ;  /* 0x00000000000c5947 */ /* 0x000fea0003800000 */
[----:B------:R-:W5:Y:S02]  /*3190*/  LDG.E.U8 R58, desc[UR36][R8.64+0x31] ;  /* 0x00003124083a7981 */ /* 0x000f64000c1e1100 */
[----:B-----5:R-:W-:-:S05]  /*31a0*/  PRMT R0, R58, 0x8880, RZ ;  /* 0x000088803a007816 */ /* 0x020fca00000000ff */
[----:B------:R-:W-:-:S07]  /*31b0*/  IMAD R3, R0, R57, RZ ;  /* 0x0000003900037224 */ /* 0x000fce00078e02ff */
.L_x_88:
[----:B------:R-:W-:Y:S05]  /*31c0*/  BSYNC B1 ;  /* 0x0000000000017941 */ /* 0x000fea0003800000 */
.L_x_87:
        /* <DEDUP_REMOVED lines=9> */
[----:B------:R-:W-:Y:S01]  /*3260*/  ISETP.LT.OR P3, PT, R20, 0x9, !P3 ;  /* 0x000000091400780c */ /* 0x000fe20005f61670 */
[----:B------:R-:W-:-:S12]  /*3270*/  @P2 BRA `(.L_x_90) ;  /* 0x00000000000c2947 */ /* 0x000fd80003800000 */
[----:B------:R-:W5:Y:S02]  /*3280*/  LDG.E.U8 R58, desc[UR36][R10.64+0x30] ;  /* 0x000030240a3a7981 */ /* 0x000f64000c1e1100 */
[----:B-----5:R-:W-:-:S05]  /*3290*/  PRMT R0, R58, 0x8880, RZ ;  /* 0x000088803a007816 */ /* 0x020fca00000000ff */
[----:B------:R-:W-:-:S07]  /*32a0*/  IMAD R3, R0, R57, RZ ;  /* 0x0000003900037224 */ /* 0x000fce00078e02ff */
.L_x_90:
[----:B------:R-:W-:Y:S05]  /*32b0*/  BSYNC B1 ;  /* 0x0000000000017941 */ /* 0x000fea0003800000 */
.L_x_89:
[----:B---3--:R-:W-:Y:S01]  /*32c0*/  @!P2 IMAD R13, R50, R56, R3 ;  /* 0x00000038320da224 */ /* 0x008fe200078e0203 */
[----:B------:R-:W-:Y:S04]  /*32d0*/  BSSY B1, `(.L_x_91) ;  /* 0x0000006000017945 */ /* 0x000fe80003800000 */
[----:B------:R3:W-:Y:S01]  /*32e0*/  @!P2 STG.E.U8 desc[UR36][R4.64+0x30], R13 ;  /* 0x0000300d0400a986 */ /* 0x0007e2000c101124 */
[----:B------:R-:W-:Y:S05]  /*32f0*/  @P0 BRA `(.L_x_92) ;  /* 0x00000000000c0947 */ /* 0x000fea0003800000 */
[----:B------:R-:W5:Y:S02]  /*3300*/  LDG.E.U8 R58, desc[UR36][R10.64+0x31] ;  /* 0x000031240a3a7981 */ /* 0x000f64000c1e1100 */
[----:B-----5:R-:W-:-:S05]  /*3310*/  PRMT R0, R58, 0x8880, RZ ;  /* 0x000088803a007816 */ /* 0x020fca00000000ff */
[----:B------:R-:W-:-:S07]  /*3320*/  IMAD R3, R0, R57, RZ ;  /* 0x0000003900037224 */ /* 0x000fce00078e02ff */
.L_x_92:
[----:B------:R-:W-:Y:S05]  /*3330*/  BSYNC B1 ;  /* 0x0000000000017941 */ /* 0x000fea0003800000 */
.L_x_91:
[----:B------:R-:W-:Y:S01]  /*3340*/  @!P0 IMAD R51, R51, R56, R3 ;  /* 0x0000003833338224 */ /* 0x000fe200078e0203 */
[----:B------:R-:W-:Y:S04]  /*3350*/  BSSY B1, `(.L_x_93) ;  /* 0x0000006000017945 */ /* 0x000fe80003800000 */
[----:B------:R0:W-:Y:S01]  /*3360*/  @!P0 STG.E.U8 desc[UR36][R4.64+0x31], R51 ;  /* 0x0000313304008986 */ /* 0x0001e2000c101124 */
[----:B------:R-:W-:Y:S05]  /*3370*/  @P5 BRA `(.L_x_94) ;  /* 0x00000000000c5947 */ /* 0x000fea0003800000 */
[----:B------:R-:W5:Y:S02]  /*3380*/  LDG.E.U8 R58, desc[UR36][R8.64+0x38] ;  /* 0x00003824083a7981 */ /* 0x000f64000c1e1100 */
[----:B-----5:R-:W-:-:S05]  /*3390*/  PRMT R0, R58, 0x8880, RZ ;  /* 0x000088803a007816 */ /* 0x020fca00000000ff */
[----:B------:R-:W-:-:S07]  /*33a0*/  IMAD R3, R0, R57, RZ ;  /* 0x0000003900037224 */ /* 0x000fce00078e02ff */
.L_x_94:
[----:B------:R-:W-:Y:S05]  /*33b0*/  BSYNC B1 ;  /* 0x0000000000017941 */ /* 0x000fea0003800000 */
.L_x_93:
[----:B---3--:R-:W-:Y:S01]  /*33c0*/  @!P5 IMAD R13, R52, R56, R3 ;  /* 0x00000038340dd224 */ /* 0x008fe200078e0203 */
[----:B------:R-:W-:Y:S04]  /*33d0*/  BSSY B1, `(.L_x_95) ;  /* 0x0000006000017945 */ /* 0x000fe80003800000 */
[----:B------:R3:W-:Y:S01]  /*33e0*/  @!P5 STG.E.U8 desc[UR36][R6.64+0x38], R13 ;  /* 0x0000380d0600d986 */ /* 0x0007e2000c101124 */
[----:B------:R-:W-:Y:S05]  /*33f0*/  @P4 BRA `(.L_x_96) ;  /* 0x00000000000c4947 */ /* 0x000fea0003800000 */
[----:B------:R-:W5:Y:S02]  /*3400*/  LDG.E.U8 R58, desc[UR36][R8.64+0x39] ;  /* 0x00003924083a7981 */ /* 0x000f64000c1e1100 */
[----:B-----5:R-:W-:-:S05]  /*3410*/  PRMT R0, R58, 0x8880, RZ ;  /* 0x000088803a007816 */ /* 0x020fca00000000ff */
[----:B------:R-:W-:-:S07]  /*3420*/  IMAD R3, R0, R57, RZ ;  /* 0x0000003900037224 */ /* 0x000fce00078e02ff */
.L_x_96:
[----:B------:R-:W-:Y:S05]  /*3430*/  BSYNC B1 ;  /* 0x0000000000017941 */ /* 0x000fea0003800000 */
.L_x_95:
[----:B------:R-:W-:Y:S01]  /*3440*/  @!P4 IMAD R53, R53, R56, R3 ;  /* 0x000000383535c224 */ /* 0x000fe200078e0203 */
[----:B------:R-:W-:Y:S04]  /*3450*/  BSSY B1, `(.L_x_97) ;  /* 0x0000006000017945 */ /* 0x000fe80003800000 */
[----:B------:R0:W-:Y:S01]  /*3460*/  @!P4 STG.E.U8 desc[UR36][R6.64+0x39], R53 ;  /* 0x000039350600c986 */ /* 0x0001e2000c101124 */
[----:B------:R-:W-:Y:S05]  /*3470*/  @P3 BRA `(.L_x_98) ;  /* 0x00000000000c3947 */ /* 0x000fea0003800000 */
[----:B------:R-:W5:Y:S02]  /*3480*/  LDG.E.U8 R58, desc[UR36][R10.64+0x38] ;  /* 0x000038240a3a7981 */ /* 0x000f64000c1e1100 */
[----:B-----5:R-:W-:-:S05]  /*3490*/  PRMT R0, R58, 0x8880, RZ ;  /* 0x000088803a007816 */ /* 0x020fca00000000ff */
[----:B------:R-:W-:-:S07]  /*34a0*/  IMAD R3, R0, R57, RZ ;  /* 0x0000003900037224 */ /* 0x000fce00078e02ff */
.L_x_98:
[----:B------:R-:W-:Y:S05]  /*34b0*/  BSYNC B1 ;  /* 0x0000000000017941 */ /* 0x000fea0003800000 */
.L_x_97:
[----:B0123--:R-:W-:Y:S01]  /*34c0*/  @!P3 IMAD R7, R54, R56, R3 ;  /* 0x000000383607b224 */ /* 0x00ffe200078e0203 */
[----:B------:R-:W-:Y:S01]  /*34d0*/  ISETP.LT.OR P1, PT, R20, 0x9, !P1 ;  /* 0x000000091400780c */ /* 0x000fe20004f21670 */
[----:B------:R-:W-:Y:S03]  /*34e0*/  BSSY B1, `(.L_x_99) ;  /* 0x0000006000017945 */ /* 0x000fe60003800000 */
[----:B------:R0:W-:Y:S09]  /*34f0*/  @!P3 STG.E.U8 desc[UR36][R4.64+0x38], R7 ;  /* 0x000038070400b986 */ /* 0x0001f2000c101124 */
[----:B------:R-:W-:Y:S05]  /*3500*/  @P1 BRA `(.L_x_100) ;  /* 0x00000000000c1947 */ /* 0x000fea0003800000 */
[----:B------:R-:W2:Y:S02]  /*3510*/  LDG.E.U8 R58, desc[UR36][R10.64+0x39] ;  /* 0x000039240a3a7981 */ /* 0x000ea4000c1e1100 */
[----:B--2---:R-:W-:-:S05]  /*3520*/  PRMT R0, R58, 0x8880, RZ ;  /* 0x000088803a007816 */ /* 0x004fca00000000ff */
[----:B------:R-:W-:-:S07]  /*3530*/  IMAD R3, R0, R57, RZ ;  /* 0x0000003900037224 */ /* 0x000fce00078e02ff */
.L_x_100:
[----:B------:R-:W-:Y:S05]  /*3540*/  BSYNC B1 ;  /* 0x0000000000017941 */ /* 0x000fea0003800000 */
.L_x_99:
[----:B------:R-:W-:Y:S01]  /*3550*/  IMAD R3, R55, R56, R3 ;  /* 0x0000003837037224 */ /* 0x000fe200078e0203 */
[----:B------:R-:W-:Y:S06]  /*3560*/  @P1 BRA `(.L_x_101) ;  /* 0x0000000400c81947 */ /* 0x000fec0003800000 */
[----:B------:R1:W-:Y:S01]  /*3570*/  STG.E.U8 desc[UR36][R4.64+0x39], R3 ;  /* 0x0000390304007986 */ /* 0x0003e2000c101124 */
[----:B------:R-:W-:Y:S05]  /*3580*/  BRA `(.L_x_101) ;  /* 0x0000000400c07947 */ /* 0x000fea0003800000 */
.L_x_36:
[C---:B------:R-:W-:Y:S02]  /*3590*/  ISETP.GE.AND P1, PT, R60.reuse, 0x1, PT ;  /* 0x000000013c00780c */ /* 0x040fe40003f26270 */
[----:B------:R-:W-:Y:S02]  /*35a0*/  ISETP.GE.AND P0, PT, R60, 0x2, PT ;  /* 0x000000023c00780c */ /* 0x000fe40003f06270 */
[C---:B------:R-:W-:Y:S02]  /*35b0*/  ISETP.LT.OR P4, PT, R20.reuse, 0x1, !P1 ;  /* 0x000000011400780c */ /* 0x040fe40004f81670 */
[C---:B------:R-:W-:Y:S02]  /*35c0*/  ISETP.LT.OR P5, PT, R20.reuse, 0x1, !P0 ;  /* 0x000000011400780c */ /* 0x040fe400047a1670 */
[C---:B------:R-:W-:Y:S02]  /*35d0*/  ISETP.LT.OR P1, PT, R20.reuse, 0x9, !P1 ;  /* 0x000000091400780c */ /* 0x040fe40004f21670 */
[----:B------:R-:W-:-:S02]  /*35e0*/  ISETP.LT.OR P0, PT, R20, 0x9, !P0 ;  /* 0x000000091400780c */ /* 0x000fc40004701670 */
[C---:B------:R-:W-:Y:S02]  /*35f0*/  ISETP.GE.AND P3, PT, R60.reuse, 0x9, PT ;  /* 0x000000093c00780c */ /* 0x040fe40003f66270 */
[----:B------:R-:W-:-:S03]  /*3600*/  ISETP.GE.AND P2, PT, R60, 0xa, PT ;  /* 0x0000000a3c00780c */ /* 0x000fc60003f46270 */
[-C--:B------:R-:W-:Y:S02]  /*3610*/  @!P4 IMAD R3, R24, R56.reuse, RZ ;  /* 0x000000381803c224 */ /* 0x080fe400078e02ff */
[-C--:B------:R-:W-:Y:S02]  /*3620*/  @!P5 IMAD R25, R25, R56.reuse, RZ ;  /* 0x000000381919d224 */ /* 0x080fe400078e02ff */
[-C--:B------:R-:W-:Y:S01]  /*3630*/  @!P1 IMAD R9, R26, R56.reuse, RZ ;  /* 0x000000381a099224 */ /* 0x080fe200078e02ff */
[----:B------:R0:W-:Y:S01]  /*3640*/  @!P4 STG.E.U8 desc[UR36][R6.64], R3 ;  /* 0x000000030600c986 */ /* 0x0001e2000c101124 */
[C---:B------:R-:W-:Y:S01]  /*3650*/  ISETP.LT.OR P4, PT, R20.reuse, 0x1, !P3 ;  /* 0x000000011400780c */ /* 0x040fe20005f81670 */
[----:B------:R-:W-:Y:S02]  /*3660*/  @!P0 IMAD R27, R27, R56, RZ ;  /* 0x000000381b1b8224 */ /* 0x000fe400078e02ff */
[----:B------:R-:W-:Y:S01]  /*3670*/  @!P5 STG.E.U8 desc[UR36][R6.64+0x1], R25 ;  /* 0x000001190600d986 */ /* 0x000fe2000c101124 */
[----:B------:R-:W-:-:S02]  /*3680*/  ISETP.LT.OR P5, PT, R20, 0x1, !P2 ;  /* 0x000000011400780c */ /* 0x000fc400057a1670 */
[C---:B------:R-:W-:Y:S01]  /*3690*/  ISETP.LT.OR P2, PT, R20.reuse, 0x9, !P2 ;  /* 0x000000091400780c */ /* 0x040fe20005741670 */
[----:B------:R1:W-:Y:S01]  /*36a0*/  @!P1 STG.E.U8 desc[UR36][R4.64], R9 ;  /* 0x0000000904009986 */ /* 0x0003e2000c101124 */
[----:B------:R-:W-:Y:S02]  /*36b0*/  ISETP.LT.OR P1, PT, R20, 0x9, !P3 ;  /* 0x000000091400780c */ /* 0x000fe40005f21670 */
[C---:B------:R-:W-:Y:S01]  /*36c0*/  ISETP.GE.AND P3, PT, R60.reuse, 0x11, PT ;  /* 0x000000113c00780c */ /* 0x040fe20003f66270 */
[----:B------:R-:W-:Y:S01]  /*36d0*/  @!P0 STG.E.U8 desc[UR36][R4.64+0x1], R27 ;  /* 0x0000011b04008986 */ /* 0x000fe2000c101124 */
[----:B------:R-:W-:Y:S01]  /*36e0*/  ISETP.GE.AND P0, PT, R60, 0x12, PT ;  /* 0x000000123c00780c */ /* 0x000fe20003f06270 */
[----:B------:R-:W-:-:S04]  /*36f0*/  @!P4 IMAD R11, R28, R56, RZ ;  /* 0x000000381c0bc224 */ /* 0x000fc800078e02ff */
[-C--:B------:R-:W-:Y:S01]  /*3700*/  @!P5 IMAD R29, R29, R56.reuse, RZ ;  /* 0x000000381d1dd224 */ /* 0x080fe200078e02ff */
[----:B------:R-:W-:Y:S01]  /*3710*/  @!P4 STG.E.U8 desc[UR36][R6.64+0x8], R11 ;  /* 0x0000080b0600c986 */ /* 0x000fe2000c101124 */
[C---:B------:R-:W-:Y:S01]  /*3720*/  ISETP.LT.OR P4, PT, R20.reuse, 0x1, !P3 ;  /* 0x000000011400780c */ /* 0x040fe20005f81670 */
[-C--:B------:R-:W-:Y:S02]  /*3730*/  @!P2 IMAD R31, R31, R56.reuse, RZ ;  /* 0x000000381f1fa224 */ /* 0x080fe400078e02ff */
[----:B------:R-:W-:Y:S01]  /*3740*/  @!P5 STG.E.U8 desc[UR36][R6.64+0x9], R29 ;  /* 0x0000091d0600d986 */ /* 0x000fe2000c101124 */
[----:B------:R-:W-:Y:S01]  /*3750*/  ISETP.LT.OR P5, PT, R20, 0x1, !P0 ;  /* 0x000000011400780c */ /* 0x000fe200047a1670 */
[----:B0-----:R-:W-:Y:S01]  /*3760*/  @!P1 IMAD R3, R30, R56, RZ ;  /* 0x000000381e039224 */ /* 0x001fe200078e02ff */
[----:B------:R-:W-:Y:S01]  /*3770*/  ISETP.LT.OR P0, PT, R20, 0x9, !P0 ;  /* 0x000000091400780c */ /* 0x000fe20004701670 */
[----:B------:R-:W-:Y:S01]  /*3780*/  @!P2 STG.E.U8 desc[UR36][R4.64+0x9], R31 ;  /* 0x0000091f0400a986 */ /* 0x000fe2000c101124 */
[----:B------:R-:W-:-:S03]  /*3790*/  ISETP.GE.AND P2, PT, R60, 0x19, PT ;  /* 0x000000193c00780c */ /* 0x000fc60003f46270 */
[----:B------:R0:W-:Y:S01]  /*37a0*/  @!P1 STG.E.U8 desc[UR36][R4.64+0x8], R3 ;  /* 0x0000080304009986 */ /* 0x0001e2000c101124 */
[----:B------:R-:W-:Y:S01]  /*37b0*/  ISETP.LT.OR P1, PT, R20, 0x9, !P3 ;  /* 0x000000091400780c */ /* 0x000fe20005f21670 */
[----:B-1----:R-:W-:Y:S01]  /*37c0*/  @!P4 IMAD R9, R32, R56, RZ ;  /* 0x000000382009c224 */ /* 0x002fe200078e02ff */
[----:B------:R-:W-:-:S03]  /*37d0*/  ISETP.GE.AND P3, PT, R60, 0x1a, PT ;  /* 0x0000001a3c00780c */ /* 0x000fc60003f66270 */
[-C--:B------:R-:W-:Y:S01]  /*37e0*/  @!P5 IMAD R33, R33, R56.reuse, RZ ;  /* 0x000000382121d224 */ /* 0x080fe200078e02ff */
[----:B------:R-:W-:Y:S01]  /*37f0*/  @!P4 STG.E.U8 desc[UR36][R6.64+0x10], R9 ;  /* 0x000010090600c986 */ /* 0x000fe2000c101124 */
[C---:B------:R-:W-:Y:S01]  /*3800*/  ISETP.LT.OR P4, PT, R20.reuse, 0x1, !P3 ;  /* 0x000000011400780c */ /* 0x040fe20005f81670 */
[-C--:B------:R-:W-:Y:S01]  /*3810*/  @!P0 IMAD R35, R35, R56.reuse, RZ ;  /* 0x0000003823238224 */ /* 0x080fe200078e02ff */
[C---:B------:R-:W-:Y:S01]  /*3820*/  ISETP.LT.OR P3, PT, R20.reuse, 0x9, !P3 ;  /* 0x000000091400780c */ /* 0x040fe20005f61670 */
[----:B------:R-:W-:Y:S01]  /*3830*/  @!P5 STG.E.U8 desc[UR36][R6.64+0x11], R33 ;  /* 0x000011210600d986 */ /* 0x000fe2000c101124 */
[----:B------:R-:W-:Y:S02]  /*3840*/  ISETP.LT.OR P5, PT, R20, 0x1, !P2 ;  /* 0x000000011400780c */ /* 0x000fe400057a1670 */
[----:B0-----:R-:W-:Y:S01]  /*3850*/  @!P1 IMAD R3, R34, R56, RZ ;  /* 0x0000003822039224 */ /* 0x001fe200078e02ff */
[----:B------:R-:W-:Y:S01]  /*3860*/  @!P0 STG.E.U8 desc[UR36][R4.64+0x11], R35 ;  /* 0x0000112304008986 */ /* 0x000fe2000c101124 */
[----:B------:R-:W-:-:S02]  /*3870*/  ISETP.LT.OR P2, PT, R20, 0x9, !P2 ;  /* 0x000000091400780c */ /* 0x000fc40005741670 */
[C---:B------:R-:W-:Y:S01]  /*3880*/  ISETP.GE.AND P0, PT, R60.reuse, 0x21, PT ;  /* 0x000000213c00780c */ /* 0x040fe20003f06270 */
[----:B------:R0:W-:Y:S01]  /*3890*/  @!P1 STG.E.U8 desc[UR36][R4.64+0x10], R3 ;  /* 0x0000100304009986 */ /* 0x0001e2000c101124 */
[----:B------:R-:W-:Y:S01]  /*38a0*/  ISETP.GE.AND P1, PT, R60, 0x22, PT ;  /* 0x000000223c00780c */ /* 0x000fe20003f26270 */
[-C--:B------:R-:W-:Y:S02]  /*38b0*/  @!P4 IMAD R37, R37, R56.reuse, RZ ;  /* 0x000000382525c224 */ /* 0x080fe400078e02ff */
[-C--:B------:R-:W-:Y:S02]  /*38c0*/  @!P3 IMAD R39, R39, R56.reuse, RZ ;  /* 0x000000382727b224 */ /* 0x080fe400078e02ff */
[-C--:B------:R-:W-:Y:S01]  /*38d0*/  @!P5 IMAD R11, R36, R56.reuse, RZ ;  /* 0x00000038240bd224 */ /* 0x080fe200078e02ff */
[----:B------:R-:W-:Y:S01]  /*38e0*/  @!P4 STG.E.U8 desc[UR36][R6.64+0x19], R37 ;  /* 0x000019250600c986 */ /* 0x000fe2000c101124 */
[C---:B------:R-:W-:Y:S02]  /*38f0*/  ISETP.LT.OR P4, PT, R20.reuse, 0x1, !P0 ;  /* 0x000000011400780c */ /* 0x040fe40004781670 */
[C---:B------:R-:W-:Y:S01]  /*3900*/  ISETP.LT.OR P0, PT, R20.reuse, 0x9, !P0 ;  /* 0x000000091400780c */ /* 0x040fe20004701670 */
[----:B------:R-:W-:Y:S01]  /*3910*/  @!P5 STG.E.U8 desc[UR36][R6.64+0x18], R11 ;  /* 0x0000180b0600d986 */ /* 0x000fe2000c101124 */
[----:B------:R-:W-:Y:S01]  /*3920*/  ISETP.LT.OR P5, PT, R20, 0x1, !P1 ;  /* 0x000000011400780c */ /* 0x000fe20004fa1670 */
[----:B0-----:R-:W-:Y:S01]  /*3930*/  @!P2 IMAD R3, R38, R56, RZ ;  /* 0x000000382603a224 */ /* 0x001fe200078e02ff */
[----:B------:R-:W-:Y:S01]  /*3940*/  ISETP.LT.OR P1, PT, R20, 0x9, !P1 ;  /* 0x000000091400780c */ /* 0x000fe20004f21670 */
[----:B------:R-:W-:Y:S01]  /*3950*/  @!P3 STG.E.U8 desc[UR36][R4.64+0x19], R39 ;  /* 0x000019270400b986 */ /* 0x000fe2000c101124 */
[----:B------:R-:W-:-:S03]  /*3960*/  ISETP.GE.AND P3, PT, R60, 0x29, PT ;  /* 0x000000293c00780c */ /* 0x000fc60003f66270 */
[----:B------:R0:W-:Y:S01]  /*3970*/  @!P2 STG.E.U8 desc[UR36][R4.64+0x18], R3 ;  /* 0x000018030400a986 */ /* 0x0001e2000c101124 */
[----:B------:R-:W-:Y:S01]  /*3980*/  ISETP.GE.AND P2, PT, R60, 0x2a, PT ;  /* 0x0000002a3c00780c */ /* 0x000fe20003f46270 */
[----:B------:R-:W-:-:S04]  /*3990*/  @!P4 IMAD R9, R40, R56, RZ ;  /* 0x000000382809c224 */ /* 0x000fc800078e02ff */
[-C--:B------:R-:W-:Y:S01]  /*39a0*/  @!P5 IMAD R41, R41, R56.reuse, RZ ;  /* 0x000000382929d224 */ /* 0x080fe200078e02ff */
[----:B------:R-:W-:Y:S01]  /*39b0*/  @!P4 STG.E.U8 desc[UR36][R6.64+0x20], R9 ;  /* 0x000020090600c986 */ /* 0x000fe2000c101124 */
[C---:B------:R-:W-:Y:S01]  /*39c0*/  ISETP.LT.OR P4, PT, R20.reuse, 0x1, !P3 ;  /* 0x000000011400780c */ /* 0x040fe20005f81670 */
[-C--:B------:R-:W-:Y:S01]  /*39d0*/  @!P1 IMAD R43, R43, R56.reuse, RZ ;  /* 0x000000382b2b9224 */ /* 0x080fe200078e02ff */
        /* <DEDUP_REMOVED lines=25> */
[----:B------:R1:W-:Y:S01]  /*3b70*/  @!P4 STG.E.U8 desc[UR36][R6.64+0x30], R9 ;  /* 0x000030090600c986 */ /* 0x0003e2000c101124 */
[C---:B------:R-:W-:Y:S01]  /*3b80*/  ISETP.LT.OR P4, PT, R20.reuse, 0x1, !P2 ;  /* 0x000000011400780c */ /* 0x040fe20005781670 */
[-C--:B------:R-:W-:Y:S01]  /*3b90*/  @!P0 IMAD R51, R51, R56.reuse, RZ ;  /* 0x0000003833338224 */ /* 0x080fe200078e02ff */
[C---:B------:R-:W-:Y:S01]  /*3ba0*/  ISETP.LT.OR P2, PT, R20.reuse, 0x9, !P2 ;  /* 0x000000091400780c */ /* 0x040fe20005741670 */
[----:B------:R2:W-:Y:S01]  /*3bb0*/  @!P5 STG.E.U8 desc[UR36][R6.64+0x31], R49 ;  /* 0x000031310600d986 */ /* 0x0005e2000c101124 */
[----:B------:R-:W-:Y:S01]  /*3bc0*/  ISETP.LT.OR P5, PT, R20, 0x1, !P3 ;  /* 0x000000011400780c */ /* 0x000fe20005fa1670 */
[-C--:B0-----:R-:W-:Y:S01]  /*3bd0*/  @!P1 IMAD R3, R50, R56.reuse, RZ ;  /* 0x0000003832039224 */ /* 0x081fe200078e02ff */
[----:B------:R-:W-:Y:S01]  /*3be0*/  ISETP.LT.OR P3, PT, R20, 0x9, !P3 ;  /* 0x000000091400780c */ /* 0x000fe20005f61670 */
[----:B------:R2:W-:Y:S04]  /*3bf0*/  @!P0 STG.E.U8 desc[UR36][R4.64+0x31], R51 ;  /* 0x0000313304008986 */ /* 0x0005e8000c101124 */
[----:B------:R2:W-:Y:S02]  /*3c00*/  @!P1 STG.E.U8 desc[UR36][R4.64+0x30], R3 ;  /* 0x0000300304009986 */ /* 0x0005e4000c101124 */
[----:B------:R-:W-:-:S02]  /*3c10*/  @!P4 IMAD R11, R52, R56, RZ ;  /* 0x00000038340bc224 */ /* 0x000fc400078e02ff */
[-C--:B-1----:R-:W-:Y:S02]  /*3c20*/  @!P2 IMAD R9, R54, R56.reuse, RZ ;  /* 0x000000383609a224 */ /* 0x082fe400078e02ff */
[-C--:B------:R-:W-:Y:S01]  /*3c30*/  @!P5 IMAD R53, R53, R56.reuse, RZ ;  /* 0x000000383535d224 */ /* 0x080fe200078e02ff */
[----:B------:R2:W-:Y:S01]  /*3c40*/  @!P4 STG.E.U8 desc[UR36][R6.64+0x38], R11 ;  /* 0x0000380b0600c986 */ /* 0x0005e2000c101124 */
[----:B------:R-:W-:-:S03]  /*3c50*/  @!P3 IMAD R55, R55, R56, RZ ;  /* 0x000000383737b224 */ /* 0x000fc600078e02ff */
[----:B------:R2:W-:Y:S04]  /*3c60*/  @!P5 STG.E.U8 desc[UR36][R6.64+0x39], R53 ;  /* 0x000039350600d986 */ /* 0x0005e8000c101124 */
[----:B------:R2:W-:Y:S04]  /*3c70*/  @!P2 STG.E.U8 desc[UR36][R4.64+0x38], R9 ;  /* 0x000038090400a986 */ /* 0x0005e8000c101124 */
[----:B------:R2:W-:Y:S02]  /*3c80*/  @!P3 STG.E.U8 desc[UR36][R4.64+0x39], R55 ;  /* 0x000039370400b986 */ /* 0x0005e4000c101124 */
.L_x_101:
[----:B------:R-:W-:Y:S05]  /*3c90*/  BSYNC B0 ;  /* 0x0000000000007941 */ /* 0x000fea0003800000 */
.L_x_35:
[----:B------:R-:W-:Y:S01]  /*3ca0*/  ULDC UR4, c[0x0][0xc] ;  /* 0x0000030000047ab9 */ /* 0x000fe20000000800 */
[----:B------:R-:W-:Y:S01]  /*3cb0*/  ULDC UR5, c[0x0][0x10] ;  /* 0x0000040000057ab9 */ /* 0x000fe20000000800 */
[----:B-12---:R-:W1:Y:S01]  /*3cc0*/  LDC R3, c[0x0][0x14] ;  /* 0x00000500ff037b82 */ /* 0x006e620000000800 */
[----:B------:R-:W-:Y:S01]  /*3cd0*/  UIMAD.WIDE.U32 UR4, UR4, UR5, URZ ;  /* 0x00000005040472a5 */ /* 0x000fe2000f8e003f */
[----:B------:R-:W-:Y:S01]  /*3ce0*/  PRMT R0, RZ, 0x7610, R0 ;  /* 0x00007610ff007816 */ /* 0x000fe20000000000 */
[----:B------:R-:W-:Y:S02]  /*3cf0*/  IMAD.MOV.U32 R60, RZ, RZ, -0x1 ;  /* 0xffffffffff3c7424 */ /* 0x000fe400078e00ff */
[----:B------:R-:W-:Y:S02]  /*3d00*/  IMAD.MOV.U32 R61, RZ, RZ, -0x1 ;  /* 0xffffffffff3d7424 */ /* 0x000fe400078e00ff */
[----:B-1----:R-:W-:-:S04]  /*3d10*/  IMAD.WIDE.U32 R16, R3, UR4, R16 ;  /* 0x0000000403107c25 */ /* 0x002fc8000f8e0010 */
[----:B------:R-:W-:Y:S01]  /*3d20*/  IMAD R3, R3, UR5, RZ ;  /* 0x0000000503037c24 */ /* 0x000fe2000f8e02ff */
[----:B------:R-:W-:Y:S02]  /*3d30*/  ULDC.64 UR4, c[0x0][0x650] ;  /* 0x0001940000047ab9 */ /* 0x000fe40000000a00 */
[----:B------:R-:W-:Y:S01]  /*3d40*/  ISETP.GE.U32.AND P0, PT, R16, UR4, PT ;  /* 0x0000000410007c0c */ /* 0x000fe2000bf06070 */
[----:B------:R-:W-:-:S05]  /*3d50*/  IMAD.IADD R17, R17, 0x1, R3 ;  /* 0x0000000111117824 */ /* 0x000fca00078e0203 */
[----:B------:R-:W-:-:S13]  /*3d60*/  ISETP.GE.U32.AND.EX P0, PT, R17, UR5, PT, P0 ;  /* 0x0000000511007c0c */ /* 0x000fda000bf06100 */
[----:B------:R-:W-:Y:S05]  /*3d70*/  @P0 BRA `(.L_x_102) ;  /* 0x0000000400640947 */ /* 0x000fea0003800000 */
[----:B------:R-:W1:Y:S01]  /*3d80*/  S2R R12, SR_CTAID.X ;  /* 0x00000000000c7919 */ /* 0x000e620000002500 */
[----:B------:R-:W2:Y:S01]  /*3d90*/  LDC.64 R10, c[0x0][0x628] ;  /* 0x00018a00ff0a7b82 */ /* 0x000ea20000000a00 */
[----:B------:R-:W-:Y:S01]  /*3da0*/  ULDC UR4, c[0x0][0x150] ;  /* 0x0000540000047ab9 */ /* 0x000fe20000000800 */
[----:B------:R-:W-:Y:S01]  /*3db0*/  IMAD.MOV.U32 R8, RZ, RZ, R16 ;  /* 0x000000ffff087224 */ /* 0x000fe200078e0010 */
[----:B------:R-:W3:Y:S01]  /*3dc0*/  S2R R24, SR_CTAID.Y ;  /* 0x0000000000187919 */ /* 0x000ee20000002600 */
[----:B------:R-:W-:-:S04]  /*3dd0*/  IMAD.MOV.U32 R9, RZ, RZ, R17 ;  /* 0x000000ffff097224 */ /* 0x000fc800078e0011 */
[----:B------:R-:W0:Y:S08]  /*3de0*/  LDC R21, c[0x0][0x144] ;  /* 0x00005100ff157b82 */ /* 0x000e300000000800 */
[----:B------:R-:W0:Y:S08]  /*3df0*/  LDC R0, c[0x0][0x630] ;  /* 0x00018c00ff007b82 */ /* 0x000e300000000800 */
[----:B------:R-:W0:Y:S01]  /*3e00*/  LDC.64 R14, c[0x0][0x620] ;  /* 0x00018800ff0e7b82 */ /* 0x000e220000000a00 */
[----:B--2---:R-:W-:-:S04]  /*3e10*/  ISETP.NE.U32.AND P0, PT, R10, RZ, PT ;  /* 0x000000ff0a00720c */ /* 0x004fc80003f05070 */
[----:B------:R-:W-:Y:S02]  /*3e20*/  ISETP.NE.AND.EX P0, PT, R11, RZ, PT, P0 ;  /* 0x000000ff0b00720c */ /* 0x000fe40003f05300 */
[----:B-1----:R-:W-:-:S05]  /*3e30*/  I2FP.F32.U32 R3, R12 ;  /* 0x0000000c00037245 */ /* 0x002fca0000201000 */
[----:B------:R-:W-:-:S04]  /*3e40*/  FMUL R3, R3, UR4 ;  /* 0x0000000403037c20 */ /* 0x000fc80008400000 */
[----:B------:R1:W2:Y:S02]  /*3e50*/  F2I.U32.TRUNC.NTZ R20, R3 ;  /* 0x0000000300147305 */ /* 0x0002a4000020f000 */
[----:B---3--:R-:W-:Y:S05]  /*3e60*/  @!P0 BRA `(.L_x_103) ;  /* 0x0000000000288947 */ /* 0x008fea0003800000 */
[----:B-1----:R-:W1:Y:S02]  /*3e70*/  LDC R3, c[0x0][0x634] ;  /* 0x00018d00ff037b82 */ /* 0x002e640000000800 */
[----:B-1----:R-:W-:-:S05]  /*3e80*/  IADD3 R3, P0, R16, R3, RZ ;  /* 0x0000000310037210 */ /* 0x002fca0007f1e0ff */
[----:B------:R-:W-:-:S04]  /*3e90*/  IMAD.X R13, RZ, RZ, R17, P0 ;  /* 0x000000ffff0d7224 */ /* 0x000fc800000e0611 */
[----:B0---4-:R-:W-:-:S04]  /*3ea0*/  IMAD.WIDE.U32 R4, R13, R10, RZ ;  /* 0x0000000a0d047225 */ /* 0x011fc800078e00ff */
[----:B------:R-:W-:-:S04]  /*3eb0*/  IMAD.WIDE.U32 R6, P0, R3, R11, R4 ;  /* 0x0000000b03067225 */ /* 0x000fc80007800004 */
[----:B------:R-:W-:-:S04]  /*3ec0*/  IMAD.WIDE.U32 R4, R3, R10, RZ ;  /* 0x0000000a03047225 */ /* 0x000fc800078e00ff */
[----:B------:R-:W-:Y:S01]  /*3ed0*/  IMAD.X R9, RZ, RZ, RZ, P0 ;  /* 0x000000ffff097224 */ /* 0x000fe200000e06ff */
[----:B------:R-:W-:Y:S01]  /*3ee0*/  IADD3 RZ, P0, R5, R6, RZ ;  /* 0x0000000605ff7210 */ /* 0x000fe20007f1e0ff */
[----:B------:R-:W-:-:S04]  /*3ef0*/  IMAD.MOV.U32 R8, RZ, RZ, R7 ;  /* 0x000000ffff087224 */ /* 0x000fc800078e0007 */
[----:B------:R-:W-:-:S08]  /*3f00*/  IMAD.WIDE.U32.X R8, R13, R11, R8, P0 ;  /* 0x0000000b0d087225 */ /* 0x000fd000000e0408 */
.L_x_103:
[----:B------:R-:W3:Y:S01]  /*3f10*/  LDC.64 R30, c[0x0][0x640] ;  /* 0x00019000ff1e7b82 */ /* 0x000ee20000000a00 */
[-CC-:B0-----:R-:W-:Y:S01]  /*3f20*/  SHF.R.U64 R61, R8, R0.reuse, R9.reuse ;  /* 0x00000000083d7219 */ /* 0x181fe20000001209 */
[----:B--2---:R-:W-:Y:S01]  /*3f30*/  IMAD.MOV R20, RZ, RZ, -R20 ;  /* 0x000000ffff147224 */ /* 0x004fe200078e0a14 */
[----:B------:R-:W-:Y:S01]  /*3f40*/  SHF.R.U32.HI R0, RZ, R0, R9 ;  /* 0x00000000ff007219 */ /* 0x000fe20000011609 */
[----:B------:R-:W-:Y:S01]  /*3f50*/  ULDC UR4, c[0x0][0x154] ;  /* 0x0000550000047ab9 */ /* 0x000fe20000000800 */
[----:B-1----:R-:W-:Y:S01]  /*3f60*/  IADD3 R3, P0, RZ, -R61, RZ ;  /* 0x8000003dff037210 */ /* 0x002fe20007f1e0ff */
[----:B------:R-:W-:Y:S02]  /*3f70*/  IMAD R26, R21, R20, R12 ;  /* 0x00000014151a7224 */ /* 0x000fe400078e020c */
[----:B------:R-:W0:Y:S01]  /*3f80*/  LDC R6, c[0x0][0x618] ;  /* 0x00018600ff067b82 */ /* 0x000e220000000800 */
[----:B------:R-:W-:Y:S02]  /*3f90*/  IMAD.MOV.U32 R7, RZ, RZ, 0x1 ;  /* 0x00000001ff077424 */ /* 0x000fe400078e00ff */
[----:B----4-:R-:W-:-:S04]  /*3fa0*/  IMAD.X R5, RZ, RZ, ~R0, P0 ;  /* 0x000000ffff057224 */ /* 0x010fc800000e0e00 */
[-C--:B------:R-:W-:Y:S01]  /*3fb0*/  IMAD R0, R5, R14.reuse, RZ ;  /* 0x0000000e05007224 */ /* 0x080fe200078e02ff */
[----:B------:R-:W1:Y:S01]  /*3fc0*/  LDC R8, c[0x0][0x608] ;  /* 0x00018200ff087b82 */ /* 0x000e620000000800 */
[----:B------:R-:W-:-:S04]  /*3fd0*/  IMAD.WIDE.U32 R4, R3, R14, R16 ;  /* 0x0000000e03047225 */ /* 0x000fc800078e0010 */
[----:B------:R-:W-:Y:S01]  /*3fe0*/  IMAD R3, R3, R15, R0 ;  /* 0x0000000f03037224 */ /* 0x000fe200078e0200 */
[----:B------:R-:W-:Y:S02]  /*3ff0*/  I2FP.F32.U32 R0, R24 ;  /* 0x0000001800007245 */ /* 0x000fe40000201000 */
[----:B------:R-:W2:Y:S01]  /*4000*/  LDC R28, c[0x0][0x658] ;  /* 0x00019600ff1c7b82 */ /* 0x000ea20000000800 */
[----:B------:R-:W-:Y:S01]  /*4010*/  IMAD.IADD R3, R5, 0x1, R3 ;  /* 0x0000000105037824 */ /* 0x000fe200078e0203 */
[----:B---3--:R-:W-:Y:S01]  /*4020*/  ISETP.NE.U32.AND P0, PT, R30, RZ, PT ;  /* 0x000000ff1e00720c */ /* 0x008fe20003f05070 */
[----:B------:R-:W-:Y:S01]  /*4030*/  FMUL R0, R0, UR4 ;  /* 0x0000000400007c20 */ /* 0x000fe20008400000 */
[----:B------:R-:W-:Y:S02]  /*4040*/  IMAD.MOV.U32 R5, RZ, RZ, -0x1 ;  /* 0xffffffffff057424 */ /* 0x000fe400078e00ff */
[----:B------:R-:W-:Y:S01]  /*4050*/  ISETP.NE.AND.EX P0, PT, R31, RZ, PT, P0 ;  /* 0x000000ff1f00720c */ /* 0x000fe20003f05300 */
[----:B------:R3:W4:Y:S01]  /*4060*/  F2I.U32.TRUNC.NTZ R13, R0 ;  /* 0x00000000000d7305 */ /* 0x000722000020f000 */
[----:B------:R-:W3:Y:S01]  /*4070*/  LDC R15, c[0x0][0x148] ;  /* 0x00005200ff0f7b82 */ /* 0x000ee20000000800 */
[----:B0-----:R-:W-:-:S02]  /*4080*/  SHF.R.U64 R12, R4, R6, R3 ;  /* 0x00000006040c7219 */ /* 0x001fc40000001203 */
[----:B------:R-:W-:-:S05]  /*4090*/  SHF.R.U32.HI R3, RZ, R6, R3 ;  /* 0x00000006ff037219 */ /* 0x000fca0000011603 */
[----:B------:R-:W0:Y:S01]  /*40a0*/  LDC R20, c[0x0][0x600] ;  /* 0x00018000ff147b82 */ /* 0x000e220000000800 */
[-CC-:B-1----:R-:W-:Y:S02]  /*40b0*/  SHF.R.U64 R10, R12, R8.reuse, R3.reuse ;  /* 0x000000080c0a7219 */ /* 0x182fe40000001203 */
[----:B------:R-:W-:-:S05]  /*40c0*/  SHF.R.U32.HI R3, RZ, R8, R3 ;  /* 0x00000008ff037219 */ /* 0x000fca0000011603 */
[----:B------:R-:W1:Y:S01]  /*40d0*/  LDC R21, c[0x0][0x648] ;  /* 0x00019200ff157b82 */ /* 0x000e620000000800 */
[-C--:B--2---:R-:W-:Y:S02]  /*40e0*/  SHF.L.U32 R4, R5, R28.reuse, RZ ;  /* 0x0000001c05047219 */ /* 0x084fe400000006ff */
[-CC-:B------:R-:W-:Y:S02]  /*40f0*/  SHF.R.U64 R14, R10, R28.reuse, R3.reuse ;  /* 0x0000001c0a0e7219 */ /* 0x180fe40000001203 */
[----:B------:R-:W-:Y:S02]  /*4100*/  SHF.R.U32.HI R5, RZ, R28, R3 ;  /* 0x0000001cff057219 */ /* 0x000fe40000011603 */
[----:B------:R-:W-:Y:S01]  /*4110*/  LOP3.LUT R59, RZ, R4, RZ, 0x33, !PT ;  /* 0x00000004ff3b7212 */ /* 0x000fe200078e33ff */
[----:B------:R-:W2:Y:S01]  /*4120*/  LDC R25, c[0x0][0x638] ;  /* 0x00018e00ff197b82 */ /* 0x000ea20000000800 */
[----:B------:R-:W-:Y:S01]  /*4130*/  SHF.L.U32 R28, R7, R28, RZ ;  /* 0x0000001c071c7219 */ /* 0x000fe200000006ff */
[----:B------:R-:W-:-:S06]  /*4140*/  IMAD.MOV.U32 R4, RZ, RZ, R14 ;  /* 0x000000ffff047224 */ /* 0x000fcc00078e000e */
[----:B------:R-:W0:Y:S01]  /*4150*/  LDC R27, c[0x0][0x610] ;  /* 0x00018400ff1b7b82 */ /* 0x000e220000000800 */
[----:B----4-:R-:W-:Y:S05]  /*4160*/  @!P0 BRA `(.L_x_104) ;  /* 0x0000000000288947 */ /* 0x010fea0003800000 */
        /* <DEDUP_REMOVED lines=10> */
.L_x_104:
[----:B------:R-:W-:Y:S01]  /*4210*/  ISETP.NE.AND P0, PT, R2, 0x1, PT ;  /* 0x000000010200780c */ /* 0x000fe20003f05270 */
[----:B------:R-:W-:Y:S01]  /*4220*/  IMAD.MOV R13, RZ, RZ, -R13 ;  /* 0x000000ffff0d7224 */ /* 0x000fe200078e0a0d */
[----:B-1-3--:R-:W-:Y:S01]  /*4230*/  SHF.R.U64 R0, R4, R21, R5 ;  /* 0x0000001504007219 */ /* 0x00afe20000001205 */
[----:B0-----:R-:W-:Y:S01]  /*4240*/  VIADD R5, R20, 0xffffffff ;  /* 0xffffffff14057836 */ /* 0x001fe20000000000 */
[----:B------:R-:W-:-:S03]  /*4250*/  LOP3.LUT R59, R10, R59, RZ, 0xc0, !PT ;  /* 0x0000003b0a3b7212 */ /* 0x000fc600078ec0ff */
[----:B------:R-:W-:Y:S01]  /*4260*/  IMAD.MOV R3, RZ, RZ, -R0 ;  /* 0x000000ffff037224 */ /* 0x000fe200078e0a00 */
[----:B------:R-:W-:Y:S01]  /*4270*/  LOP3.LUT R5, R12, R5, RZ, 0xc0, !PT ;  /* 0x000000050c057212 */ /* 0x000fe200078ec0ff */
[----:B------:R-:W-:Y:S02]  /*4280*/  IMAD R59, R28, R0, R59 ;  /* 0x000000001c3b7224 */ /* 0x000fe400078e023b */
[----:B--2---:R-:W-:Y:S02]  /*4290*/  IMAD R0, R3, R25, R14 ;  /* 0x0000001903007224 */ /* 0x004fe400078e020e */
[----:B------:R-:W-:Y:S02]  /*42a0*/  @P0 IMAD R26, R15, R13, R24 ;  /* 0x0000000d0f1a0224 */ /* 0x000fe400078e0218 */
[----:B------:R-:W-:Y:S02]  /*42b0*/  IMAD R4, R0, R20, R5 ;  /* 0x0000001400047224 */ /* 0x000fe400078e0205 */
[----:B------:R-:W-:-:S02]  /*42c0*/  IMAD R59, R59, R27, R26 ;  /* 0x0000001b3b3b7224 */ /* 0x000fc400078e021a */
[----:B------:R-:W-:-:S03]  /*42d0*/  IMAD.MOV.U32 R3, RZ, RZ, 0x1 ;  /* 0x00000001ff037424 */ /* 0x000fc600078e00ff */
[----:B------:R-:W-:Y:S02]  /*42e0*/  SEL R60, R4, R59, !P0 ;  /* 0x0000003b043c7207 */ /* 0x000fe40004000000 */
[----:B------:R-:W-:Y:S02]  /*42f0*/  PRMT R0, R3, 0x7610, R0 ;  /* 0x0000761003007816 */ /* 0x000fe40000000000 */
[----:B------:R-:W-:-:S07]  /*4300*/  SEL R59, R59, R4, !P0 ;  /* 0x000000043b3b7207 */ /* 0x000fce0004000000 */
.L_x_102:
[----:B------:R-:W-:-:S13]  /*4310*/  LOP3.LUT P0, RZ, R0, 0xff, RZ, 0xc0, !PT ;  /* 0x000000ff00ff7812 */ /* 0x000fda000780c0ff */
[----:B------:R-:W-:Y:S05]  /*4320*/  @P0 BRA `(.L_x_105) ;  /* 0xffffffd000280947 */ /* 0x000fea000383ffff */
[----:B------:R-:W-:Y:S05]  /*4330*/  EXIT ;  /* 0x000000000000794d */ /* 0x000fea0003800000 */
.L_x_8:
[----:B0-----:R-:W-:Y:S01]  /*4340*/  ULDC.64 UR4, c[0x0][0x650] ;  /* 0x0001940000047ab9 */ /* 0x001fe20000000a00 */
        /* <DEDUP_REMOVED lines=25> */
.L_x_107:
[----:B------:R-:W0:Y:S01]  /*44e0*/  LDC.64 R28, c[0x0][0x640] ;  /* 0x00019000ff1c7b82 */ /* 0x000e220000000a00 */
[-CC-:B------:R-:W-:Y:S01]  /*44f0*/  SHF.R.U64 R22, R12, R6.reuse, R13.reuse ;  /* 0x000000060c167219 */ /* 0x180fe2000000120d */
[----:B------:R-:W-:Y:S01]  /*4500*/  IMAD.MOV.U32 R30, RZ, RZ, 0x1 ;  /* 0x00000001ff1e7424 */ /* 0x000fe200078e00ff */
[----:B------:R-:W-:Y:S02]  /*4510*/  SHF.R.U32.HI R6, RZ, R6, R13 ;  /* 0x00000006ff067219 */ /* 0x000fe4000001160d */
        /* <DEDUP_REMOVED lines=8> */
[----:B------:R-:W-:Y:S01]  /*45a0*/  IMAD.IADD R9, R9, 0x1, R11 ;  /* 0x0000000109097824 */ /* 0x000fe200078e020b */
[----:B0-----:R-:W-:-:S04]  /*45b0*/  ISETP.NE.U32.AND P0, PT, R28, RZ, PT ;  /* 0x000000ff1c00720c */ /* 0x001fc80003f05070 */
[----:B------:R-:W-:Y:S02]  /*45c0*/  ISETP.NE.AND.EX P0, PT, R29, RZ, PT, P0 ;  /* 0x000000ff1d00720c */ /* 0x000fe40003f05300 */
[----:B------:R-:W0:Y:S01]  /*45d0*/  LDC R20, c[0x0][0x600] ;  /* 0x00018000ff147b82 */ /* 0x000e220000000800 */
[-CC-:B-1----:R-:W-:Y:S01]  /*45e0*/  SHF.R.U64 R14, R8, R10.reuse, R9.reuse ;  /* 0x0000000a080e7219 */ /* 0x182fe20000001209 */
[----:B------:R-:W-:Y:S01]  /*45f0*/  IMAD.MOV.U32 R8, RZ, RZ, -0x1 ;  /* 0xffffffffff087424 */ /* 0x000fe200078e00ff */
[----:B------:R-:W-:-:S05]  /*4600*/  SHF.R.U32.HI R9, RZ, R10, R9 ;  /* 0x0000000aff097219 */ /* 0x000fca0000011609 */
[----:B------:R-:W1:Y:S01]  /*4610*/  LDC R24, c[0x0][0x648] ;  /* 0x00019200ff187b82 */ /* 0x000e620000000800 */
[-CC-:B--2---:R-:W-:Y:S02]  /*4620*/  SHF.R.U64 R23, R14, R12.reuse, R9.reuse ;  /* 0x0000000c0e177219 */ /* 0x184fe40000001209 */
[----:B------:R-:W-:-:S05]  /*4630*/  SHF.R.U32.HI R6, RZ, R12, R9 ;  /* 0x0000000cff067219 */ /* 0x000fca0000011609 */
[----:B------:R-:W2:Y:S01]  /*4640*/  LDC R26, c[0x0][0x638] ;  /* 0x00018e00ff1a7b82 */ /* 0x000ea20000000800 */
[-C--:B---3--:R-:W-:Y:S02]  /*4650*/  SHF.L.U32 R8, R8, R27.reuse, RZ ;  /* 0x0000001b08087219 */ /* 0x088fe400000006ff */
[-CC-:B------:R-:W-:Y:S02]  /*4660*/  SHF.R.U64 R25, R23, R27.reuse, R6.reuse ;  /* 0x0000001b17197219 */ /* 0x180fe40000001206 */
[----:B------:R-:W-:Y:S02]  /*4670*/  LOP3.LUT R32, RZ, R8, RZ, 0x33, !PT ;  /* 0x00000008ff207212 */ /* 0x000fe400078e33ff */
[----:B------:R-:W-:Y:S01]  /*4680*/  SHF.R.U32.HI R9, RZ, R27, R6 ;  /* 0x0000001bff097219 */ /* 0x000fe20000011606 */
[----:B------:R-:W3:Y:S01]  /*4690*/  LDC R31, c[0x0][0x610] ;  /* 0x00018400ff1f7b82 */ /* 0x000ee20000000800 */
[----:B------:R-:W-:Y:S01]  /*46a0*/  IMAD.MOV.U32 R8, RZ, RZ, R25 ;  /* 0x000000ffff087224 */ /* 0x000fe200078e0019 */
[----:B------:R-:W-:Y:S06]  /*46b0*/  @!P0 BRA `(.L_x_108) ;  /* 0x0000000000288947 */ /* 0x000fec0003800000 */
        /* <DEDUP_REMOVED lines=10> */
.L_x_108:
[----:B------:R-:W-:Y:S01]  /*4760*/  ISETP.NE.AND P0, PT, R2, 0x1, PT ;  /* 0x000000010200780c */ /* 0x000fe20003f05270 */
[----:B------:R-:W-:Y:S01]  /*4770*/  IMAD.MOV.U32 R13, RZ, RZ, R22 ;  /* 0x000000ffff0d7224 */ /* 0x000fe200078e0016 */
[----:B-1----:R-:W-:Y:S01]  /*4780*/  SHF.R.U64 R6, R8, R24, R9 ;  /* 0x0000001808067219 */ /* 0x002fe20000001209 */
[----:B0-----:R-:W-:Y:S01]  /*4790*/  VIADD R9, R20, 0xffffffff ;  /* 0xffffffff14097836 */ /* 0x001fe20000000000 */
[----:B------:R-:W-:Y:S02]  /*47a0*/  SHF.L.U32 R30, R30, R27, RZ ;  /* 0x0000001b1e1e7219 */ /* 0x000fe400000006ff */
[----:B------:R-:W-:Y:S01]  /*47b0*/  LOP3.LUT R5, R23, R32, RZ, 0xc0, !PT ;  /* 0x0000002017057212 */ /* 0x000fe200078ec0ff */
[----:B------:R-:W-:-:S04]  /*47c0*/  IMAD.MOV R8, RZ, RZ, -R6 ;  /* 0x000000ffff087224 */ /* 0x000fc800078e0a06 */
[----:B------:R-:W-:Y:S01]  /*47d0*/  IMAD R6, R30, R6, R5 ;  /* 0x000000061e067224 */ /* 0x000fe200078e0205 */
[----:B------:R-:W-:Y:S01]  /*47e0*/  LOP3.LUT R5, R14, R9, RZ, 0xc0, !PT ;  /* 0x000000090e057212 */ /* 0x000fe200078ec0ff */
[----:B------:R-:W-:Y:S02]  /*47f0*/  @P0 IMAD R3, R7, R21, R4 ;  /* 0x0000001507030224 */ /* 0x000fe400078e0204 */
[----:B--2---:R-:W-:Y:S02]  /*4800*/  IMAD R4, R8, R26, R25 ;  /* 0x0000001a08047224 */ /* 0x004fe400078e0219 */
[----:B---3--:R-:W-:Y:S02]  /*4810*/  IMAD R3, R6, R31, R3 ;  /* 0x0000001f06037224 */ /* 0x008fe400078e0203 */
[----:B------:R-:W-:Y:S02]  /*4820*/  IMAD R4, R4, R20, R5 ;  /* 0x0000001404047224 */ /* 0x000fe400078e0205 */
[----:B------:R-:W-:-:S03]  /*4830*/  IMAD.MOV.U32 R6, RZ, RZ, 0x1 ;  /* 0x00000001ff067424 */ /* 0x000fc600078e00ff */
[----:B------:R-:W-:Y:S02]  /*4840*/  SEL R20, R4, R3, !P0 ;  /* 0x0000000304147207 */ /* 0x000fe40004000000 */
[----:B------:R-:W-:-:S07]  /*4850*/  SEL R11, R3, R4, !P0 ;  /* 0x00000004030b7207 */ /* 0x000fce0004000000 */
.L_x_106:
[----:B------:R-:W-:-:S08]  /*4860*/  NOP ;  /* 0x0000000000007918 */ /* 0x000fd00000000000 */
[----:B------:R-:W0:-:S00]  /*4870*/  USETMAXREG.DEALLOC.CTAPOOL 0x28 ;  /* 0x00000028000079c8 */ /* 0x000e0000080e0500 */
[----:B0-----:R-:W-:-:S13]  /*4880*/  ISETP.NE.AND P0, PT, R0, RZ, PT ;  /* 0x000000ff0000720c */ /* 0x001fda0003f05270 */
[----:B------:R-:W-:Y:S05]  /*4890*/  @P0 EXIT ;  /* 0x000000000000094d */ /* 0x000fea0003800000 */
[----:B------:R-:W-:Y:S01]  /*48a0*/  LOP3.LUT P0, RZ, R6, 0xff, RZ, 0xc0, !PT ;  /* 0x000000ff06ff7812 */ /* 0x000fe2000780c0ff */
[----:B------:R-:W-:Y:S02]  /*48b0*/  IMAD.MOV.U32 R0, RZ, RZ, 0x1 ;  /* 0x00000001ff007424 */ /* 0x000fe400078e00ff */
[----:B------:R-:W-:-:S10]  /*48c0*/  IMAD.MOV.U32 R12, RZ, RZ, RZ ;  /* 0x000000ffff0c7224 */ /* 0x000fd400078e00ff */
[----:B------:R-:W-:Y:S05]  /*48d0*/  @!P0 BRA `(.L_x_109) ;  /* 0x0000000c00788947 */ /* 0x000fea0003800000 */
[----:B------:R-:W0:Y:S01]  /*48e0*/  LDC R0, c[0x0][0x28c] ;  /* 0x0000a300ff007b82 */ /* 0x000e220000000800 */
[----:B------:R-:W-:Y:S01]  /*48f0*/  ULDC UR5, c[0x0][0x658] ;  /* 0x0001960000057ab9 */ /* 0x000fe20000000800 */
[----:B------:R-:W-:Y:S01]  /*4900*/  UMOV UR11, 0xffffffff ;  /* 0xffffffff000b7882 */ /* 0x000fe20000000000 */
[----:B------:R-:W-:Y:S01]  /*4910*/  UMOV UR15, 0x1 ;  /* 0x00000001000f7882 */ /* 0x000fe20000000000 */
[----:B------:R-:W-:Y:S01]  /*4920*/  USHF.L.U32 UR11, UR11, UR5, URZ ;  /* 0x000000050b0b7299 */ /* 0x000fe2000800063f */
[----:B------:R-:W-:Y:S01]  /*4930*/  BSSY B0, `(.L_x_109) ;  /* 0x00000d8000007945 */ /* 0x000fe20003800000 */
[----:B------:R-:W-:Y:S01]  /*4940*/  ULDC UR9, c[0x0][0xc] ;  /* 0x0000030000097ab9 */ /* 0x000fe20000000800 */
[----:B------:R-:W-:Y:S01]  /*4950*/  ULDC UR12, c[0x0][0x10] ;  /* 0x00000400000c7ab9 */ /* 0x000fe20000000800 */
[----:B------:R-:W1:Y:S01]  /*4960*/  S2UR UR8, SR_CgaCtaId ;  /* 0x00000000000879c3 */ /* 0x000e620000008800 */
[----:B------:R-:W-:Y:S01]  /*4970*/  USHF.L.U32 UR5, UR15, UR5, URZ ;  /* 0x000000050f057299 */ /* 0x000fe2000800063f */
[----:B------:R-:W-:Y:S01]  /*4980*/  IMAD.MOV.U32 R10, RZ, RZ, 0x1 ;  /* 0x00000001ff0a7424 */ /* 0x000fe200078e00ff */
[----:B------:R-:W-:Y:S01]  /*4990*/  LOP3.LUT R9, R19, 0x2, RZ, 0xfc, !PT ;  /* 0x0000000213097812 */ /* 0x000fe200078efcff */
[----:B------:R-:W-:Y:S01]  /*49a0*/  IMAD.MOV.U32 R12, RZ, RZ, RZ ;  /* 0x000000ffff0c7224 */ /* 0x000fe200078e00ff */
[----:B------:R-:W-:Y:S01]  /*49b0*/  ULDC UR4, c[0x0][0x600] ;  /* 0x0001800000047ab9 */ /* 0x000fe20000000800 */
[----:B------:R-:W-:Y:S01]  /*49c0*/  UMOV UR20, 0x5 ;  /* 0x0000000500147882 */ /* 0x000fe20000000000 */
[----:B------:R-:W-:Y:S01]  /*49d0*/  UIADD3 UR4, UR4, -0x1, URZ ;  /* 0xffffffff04047890 */ /* 0x000fe2000fffe03f */
[----:B------:R-:W-:Y:S01]  /*49e0*/  ULDC.64 UR28, c[0x0][0x198] ;  /* 0x00006600001c7ab9 */ /* 0x000fe20000000a00 */
[----:B0-----:R-:W-:-:S05]  /*49f0*/  VIADD R0, R0, 0x3f ;  /* 0x0000003f00007836 */ /* 0x001fca0000000000 */
[----:B------:R-:W-:Y:S01]  /*4a00*/  SHF.R.S32.HI R3, RZ, 0x1f, R0 ;  /* 0x0000001fff037819 */ /* 0x000fe20000011400 */
[----:B-1----:R-:W-:-:S03]  /*4a10*/  ULOP3.LUT UR10, UR8, 0x1, URZ, 0xc0, !UPT ;  /* 0x00000001080a7892 */ /* 0x002fc6000f8ec03f */
[----:B------:R-:W-:Y:S01]  /*4a20*/  LEA.HI R3, R3, R0, RZ, 0x6 ;  /* 0x0000000003037211 */ /* 0x000fe200078f30ff */
[----:B------:R-:W-:Y:S01]  /*4a30*/  USHF.L.U32 UR7, UR8, 0xb, URZ ;  /* 0x0000000b08077899 */ /* 0x000fe2000800063f */
[----:B------:R-:W-:Y:S01]  /*4a40*/  IMAD.MOV.U32 R0, RZ, RZ, 0x1 ;  /* 0x00000001ff007424 */ /* 0x000fe200078e00ff */
[----:B------:R-:W-:Y:S01]  /*4a50*/  USHF.R.U32.HI UR27, URZ, 0x1, UR8 ;  /* 0x000000013f1b7899 */ /* 0x000fe20008011608 */
[----:B------:R-:W-:Y:S01]  /*4a60*/  SHF.R.S32.HI R3, RZ, 0x6, R3 ;  /* 0x00000006ff037819 */ /* 0x000fe20000011403 */
[----:B------:R-:W-:Y:S02]  /*4a70*/  USHF.L.U32 UR6, UR8, 0x5, URZ ;  /* 0x0000000508067899 */ /* 0x000fe4000800063f */
[----:B------:R-:W-:Y:S02]  /*4a80*/  ULOP3.LUT UR8, UR8, 0xfffffffe, URZ, 0xc0, !UPT ;  /* 0xfffffffe08087892 */ /* 0x000fe4000f8ec03f */
[----:B------:R-:W-:Y:S01]  /*4a90*/  UISETP.GT.U32.AND UP0, UPT, UR10, 0xffff, UPT ;  /* 0x0000ffff0a00788c */ /* 0x000fe2000bf04070 */
[----:B------:R-:W-:Y:S01]  /*4aa0*/  VIADD R8, R3, 0x1 ;  /* 0x0000000103087836 */ /* 0x000fe20000000000 */
[----:B------:R-:W-:-:S02]  /*4ab0*/  ULOP3.LUT UR13, UR7, 0x800, URZ, 0xc0, !UPT ;  /* 0x00000800070d7892 */ /* 0x000fc4000f8ec03f */
[----:B------:R-:W-:Y:S02]  /*4ac0*/  ULOP3.LUT UR7, URZ, UR11, URZ, 0x33, !UPT ;  /* 0x0000000b3f077292 */ /* 0x000fe4000f8e333f */
[----:B------:R-:W-:Y:S02]  /*4ad0*/  USHF.L.U32 UR14, UR15, UR8, URZ ;  /* 0x000000080f0e7299 */ /* 0x000fe4000800063f */
[----:B------:R-:W-:Y:S02]  /*4ae0*/  ULOP3.LUT UR11, UR8, 0x1, URZ, 0xfc, !UPT ;  /* 0x00000001080b7892 */ /* 0x000fe4000f8efc3f */
[----:B------:R-:W-:Y:S02]  /*4af0*/  UIMAD.WIDE.U32 UR8, UR9, UR12, URZ ;  /* 0x0000000c090872a5 */ /* 0x000fe4000f8e003f */
[----:B------:R-:W-:Y:S01]  /*4b00*/  USEL UR10, UR10, 0xffff, !UP0 ;  /* 0x0000ffff0a0a7887 */ /* 0x000fe2000c000000 */
[----:B------:R-:W-:Y:S01]  /*4b10*/  ULDC UR12, c[0x0][0x14] ;  /* 0x00000500000c7ab9 */ /* 0x000fe20000000800 */
[----:B------:R-:W-:-:S02]  /*4b20*/  USHF.L.U32 UR11, UR15, UR11, URZ ;  /* 0x0000000b0f0b7299 */ /* 0x000fc4000800063f */
[----:B------:R-:W-:Y:S02]  /*4b30*/  UIMAD.WIDE.U32 UR24, UR8, UR12, URZ ;  /* 0x0000000c081872a5 */ /* 0x000fe4000f8e003f */
[----:B------:R-:W-:Y:S02]  /*4b40*/  UIMAD UR15, UR9, UR12, URZ ;  /* 0x0000000c090f72a4 */ /* 0x000fe4000f8e023f */
[----:B------:R-:W-:Y:S02]  /*4b50*/  ULOP3.LUT UR10, UR10, 0xffff, URZ, 0xc0, !UPT ;  /* 0x0000ffff0a0a7892 */ /* 0x000fe4000f8ec03f */
[----:B------:R-:W-:Y:S02]  /*4b60*/  ULEA UR30, UR27, 0x200, 0xc ;  /* 0x000002001b1e7891 */ /* 0x000fe4000f8e603f */
[----:B------:R-:W-:Y:S02]  /*4b70*/  ULOP3.LUT UR6, UR6, 0x20, URZ, 0xc0, !UPT ;  /* 0x0000002006067892 */ /* 0x000fe4000f8ec03f */
[----:B------:R-:W-:-:S02]  /*4b80*/  ULOP3.LUT UR13, UR13, 0x24200, URZ, 0xfc, !UPT ;  /* 0x000242000d0d7892 */ /* 0x000fc4000f8efc3f */
[----:B------:R-:W-:Y:S02]  /*4b90*/  ULOP3.LUT UR14, UR14, UR11, URZ, 0xfc, !UPT ;  /* 0x0000000b0e0e7292 */ /* 0x000fe4000f8efc3f */
[----:B------:R-:W-:Y:S02]  /*4ba0*/  UIADD3 UR15, UR25, UR15, URZ ;  /* 0x0000000f190f7290 */ /* 0x000fe4000fffe03f */
[----:B------:R-:W-:-:S12]  /*4bb0*/  USHF.L.U32 UR20, UR20, UR10, URZ ;  /* 0x0000000a14147299 */ /* 0x000fd8000800063f */
.L_x_120:
[----:B------:R-:W-:-:S03]  /*4bc0*/  UMOV UR8, 0xffffffff ;  /* 0xffffffff00087882 */ /* 0x000fc60000000000 */
[----:B------:R-:W-:Y:S05]  /*4bd0*/  BRA.DIV UR8, `(.L_x_110) ;  /* 0x0000001608987947 */ /* 0x000fea000b800000 */
[----:B------:R-:W-:-:S13]  /*4be0*/  ELECT P6, URZ, PT ;  /* 0x00000000003f782f */ /* 0x000fda00038c0000 */
.L_x_145:
[----:B------:R-:W0:Y:S01]  /*4bf0*/  LDC R4, c[0x0][0x28c] ;  /* 0x0000a300ff047b82 */ /* 0x000e220000000800 */
[----:B------:R-:W-:Y:S01]  /*4c00*/  BSSY B1, `(.L_x_111) ;  /* 0x0000039000017945 */ /* 0x000fe20003800000 */
[----:B0-----:R-:W-:-:S13]  /*4c10*/  ISETP.LT.OR P6, PT, R4, 0x1, !P6 ;  /* 0x000000010400780c */ /* 0x001fda00077c1670 */
[----:B------:R-:W-:Y:S05]  /*4c20*/  @P6 BRA `(.L_x_112) ;  /* 0x0000000000d86947 */ /* 0x000fea0003800000 */
[----:B------:R-:W-:Y:S01]  /*4c30*/  LEA R11, R11, UR27, 0x1 ;  /* 0x0000001b0b0b7c11 */ /* 0x000fe2000f8e08ff */
[----:B------:R-:W-:Y:S01]  /*4c40*/  IMAD.MOV.U32 R22, RZ, RZ, RZ ;  /* 0x000000ffff167224 */ /* 0x000fe200078e00ff */
[----:B------:R-:W-:Y:S01]  /*4c50*/  LEA R20, R20, UR6, 0x6 ;  /* 0x0000000614147c11 */ /* 0x000fe2000f8e30ff */
[----:B------:R-:W-:Y:S02]  /*4c60*/  IMAD.MOV.U32 R4, RZ, RZ, R8 ;  /* 0x000000ffff047224 */ /* 0x000fe400078e0008 */
[----:B------:R-:W-:Y:S02]  /*4c70*/  IMAD.MOV.U32 R5, RZ, RZ, R0 ;  /* 0x000000ffff057224 */ /* 0x000fe400078e0000 */
[----:B------:R-:W-:Y:S02]  /*4c80*/  IMAD.MOV.U32 R6, RZ, RZ, R12 ;  /* 0x000000ffff067224 */ /* 0x000fe400078e000c */
[----:B------:R-:W-:-:S07]  /*4c90*/  IMAD.SHL.U32 R15, R11, 0x40, RZ ;  /* 0x000000400b0f7824 */ /* 0x000fce00078e00ff */
.L_x_115:
[----:B------:R-:W0:Y:S01]  /*4ca0*/  S2R R14, SR_CgaCtaId ;  /* 0x00000000000e7919 */ /* 0x000e220000008800 */
[----:B------:R-:W-:Y:S02]  /*4cb0*/  MOV R7, 0x400 ;  /* 0x0000040000077802 */ /* 0x000fe40000000f00 */
[----:B------:R-:W-:-:S13]  /*4cc0*/  LOP3.LUT P1, RZ, R18, 0x7f, RZ, 0xc0, !PT ;  /* 0x0000007f12ff7812 */ /* 0x000fda000782c0ff */
[----:B------:R-:W1:Y:S01]  /*4cd0*/  @!P1 LDC R11, c[0x0][0x500] ;  /* 0x00014000ff0b9b82 */ /* 0x000e620000000800 */
[----:B0-----:R-:W-:Y:S02]  /*4ce0*/  LEA R21, R14, R7, 0x18 ;  /* 0x000000070e157211 */ /* 0x001fe400078ec0ff */
[----:B------:R-:W-:-:S03]  /*4cf0*/  SHF.L.U32 R7, R5, 0x1f, RZ ;  /* 0x0000001f05077819 */ /* 0x000fc600000006ff */
[----:B------:R-:W-:-:S04]  /*4d00*/  IMAD R14, R6, 0x8, R21 ;  /* 0x00000008060e7824 */ /* 0x000fc800078e0215 */
[----:B------:R-:W0:Y:S02]  /*4d10*/  SYNCS.PHASECHK.TRANS64.TRYWAIT P0, [R14+URZ+0x90], R7 ;  /* 0x000090070e0075a7 */ /* 0x000e24000800017f */
[----:B01----:R-:W-:Y:S05]  /*4d20*/  @!P0 BRA `(.L_x_113) ;  /* 0x0000001400648947 */ /* 0x003fea0003800000 */
.L_x_146:
[----:B0-----:R-:W-:Y:S01]  /*4d30*/  PRMT R7, R9, 0x9910, RZ ;  /* 0x0000991009077816 */ /* 0x001fe200000000ff */
[----:B------:R0:W-:Y:S03]  /*4d40*/  @!P1 SYNCS.ARRIVE.TRANS64 RZ, [R14+URZ], R11 ;  /* 0x0000000b0eff99a7 */ /* 0x0001e6000800003f */
[----:B------:R-:W-:-:S13]  /*4d50*/  ISETP.NE.AND P0, PT, R7, 0x2, PT ;  /* 0x000000020700780c */ /* 0x000fda0003f05270 */
[----:B0-----:R-:W-:Y:S05]  /*4d60*/  @P0 BRA `(.L_x_114) ;  /* 0x0000000000040947 */ /* 0x001fea0003800000 */
[----:B------:R-:W-:Y:S01]  /*4d70*/  BPT.TRAP 0x1 ;  /* 0x000000040000795c */ /* 0x000fe20000300000 */
.L_x_114:
[----:B------:R-:W-:Y:S01]  /*4d80*/  R2UR UR11, R6 ;  /* 0x00000000060b72ca */ /* 0x000fe200000e0000 */
[----:B------:R-:W-:Y:S01]  /*4d90*/  VIADD R4, R4, 0xffffffff ;  /* 0xffffffff04047836 */ /* 0x000fe20000000000 */
[----:B------:R-:W-:Y:S01]  /*4da0*/  R2UR UR22, R21 ;  /* 0x00000000151672ca */ /* 0x000fe200000e0000 */
[----:B------:R-:W-:Y:S01]  /*4db0*/  UIADD3 UR16, UP0, UR28, 0xf0, URZ ;  /* 0x000000f01c107890 */ /* 0x000fe2000ff1e03f */
[----:B------:R-:W-:Y:S01]  /*4dc0*/  R2UR UR23, R15 ;  /* 0x000000000f1772ca */ /* 0x000fe200000e0000 */
[----:B------:R-:W-:Y:S01]  /*4dd0*/  UIADD3 UR32, UP1, UR28, 0x1f0, URZ ;  /* 0x000001f01c207890 */ /* 0x000fe2000ff3e03f */
[----:B------:R-:W-:Y:S01]  /*4de0*/  R2UR UR9, R14 ;  /* 0x000000000e0972ca */ /* 0x000fe200000e0000 */
[----:B------:R-:W-:Y:S01]  /*4df0*/  UIADD3.X UR17, URZ, UR29, URZ, UP0, !UPT ;  /* 0x0000001d3f117290 */ /* 0x000fe200087fe43f */
[----:B------:R-:W-:Y:S01]  /*4e00*/  R2UR UR10, R22 ;  /* 0x00000000160a72ca */ /* 0x000fe200000e0000 */
[----:B------:R-:W-:Y:S01]  /*4e10*/  UPRMT UR21, URZ, 0x5410, UR20 ;  /* 0x000054103f157896 */ /* 0x000fe20008000014 */
[----:B------:R-:W-:Y:S01]  /*4e20*/  R2UR UR12, R13 ;  /* 0x000000000d0c72ca */ /* 0x000fe200000e0000 */
[----:B------:R-:W-:Y:S01]  /*4e30*/  VIADD R6, R6, 0x1 ;  /* 0x0000000106067836 */ /* 0x000fe20000000000 */
[----:B------:R-:W-:Y:S01]  /*4e40*/  R2UR UR26, R20 ;  /* 0x00000000141a72ca */ /* 0x000fe200000e0000 */
[----:B------:R-:W-:Y:S01]  /*4e50*/  ULEA UR8, UR11, UR30, 0xd ;  /* 0x0000001e0b087291 */ /* 0x000fe2000f8e683f */
[----:B------:R-:W-:Y:S01]  /*4e60*/  ISETP.GT.AND P1, PT, R4, 0x1, PT ;  /* 0x000000010400780c */ /* 0x000fe20003f24270 */
[----:B------:R-:W-:Y:S01]  /*4e70*/  ULEA UR11, UR11, UR13, 0xc ;  /* 0x0000000d0b0b7291 */ /* 0x000fe2000f8e603f */
[----:B------:R-:W-:Y:S01]  /*4e80*/  ISETP.NE.AND P0, PT, R6, 0x12, PT ;  /* 0x000000120600780c */ /* 0x000fe20003f05270 */
[----:B------:R-:W-:Y:S01]  /*4e90*/  UIADD3 UR8, UR22, UR8, URZ ;  /* 0x0000000816087290 */ /* 0x000fe2000fffe03f */
[----:B------:R-:W-:Y:S01]  /*4ea0*/  VIADD R22, R22, 0x40 ;  /* 0x0000004016167836 */ /* 0x000fe20000000000 */
[----:B------:R-:W-:Y:S01]  /*4eb0*/  UIADD3 UR22, UR22, UR11, URZ ;  /* 0x0000000b16167290 */ /* 0x000fe2000fffe03f */
[----:B------:R-:W-:Y:S01]  /*4ec0*/  SEL R14, RZ, 0x1, P0 ;  /* 0x00000001ff0e7807 */ /* 0x000fe20000000000 */
[----:B------:R-:W-:Y:S01]  /*4ed0*/  UPRMT UR31, URZ, 0x5410, UR14 ;  /* 0x000054103f1f7896 */ /* 0x000fe2000800000e */
[----:B------:R-:W-:Y:S01]  /*4ee0*/  SEL R6, R6, RZ, P0 ;  /* 0x000000ff06067207 */ /* 0x000fe20000000000 */
[----:B------:R-:W-:Y:S01]  /*4ef0*/  UIADD3.X UR33, URZ, UR29, URZ, UP1, !UPT ;  /* 0x0000001d3f217290 */ /* 0x000fe20008ffe43f */
[----:B------:R-:W-:Y:S01]  /*4f00*/  LOP3.LUT R5, R5, R14, RZ, 0x3c, !PT ;  /* 0x0000000e05057212 */ /* 0x000fe200078e3cff */
[----:B------:R-:W-:Y:S01]  /*4f10*/  UMOV UR18, 0x0 ;  /* 0x0000000000127882 */ /* 0x000fe20000000000 */
[----:B------:R-:W-:Y:S01]  /*4f20*/  UMOV UR19, 0x10000000 ;  /* 0x1000000000137882 */ /* 0x000fe20000000000 */
[----:B------:R-:W-:-:S02]  /*4f30*/  UMOV UR11, UR23 ;  /* 0x00000017000b7c82 */ /* 0x000fc40008000000 */
[----:B------:R0:W-:Y:S02]  /*4f40*/  UTMALDG.3D.MULTICAST [UR8], [UR16], UR21, desc[UR18] ;  /* 0x00001208100073b4 */ /* 0x0001e40008011815 */
[----:B0-----:R-:W-:Y:S01]  /*4f50*/  UMOV UR8, UR22 ;  /* 0x0000001600087c82 */ /* 0x001fe20008000000 */
[----:B------:R-:W-:Y:S02]  /*4f60*/  UMOV UR11, UR26 ;  /* 0x0000001a000b7c82 */ /* 0x000fe40008000000 */
[----:B------:R0:W-:Y:S02]  /*4f70*/  UTMALDG.3D.MULTICAST [UR8], [UR32], UR31, desc[UR18] ;  /* 0x00001208200073b4 */ /* 0x0001e4000801181f */
[----:B0-----:R-:W-:Y:S05]  /*4f80*/  @P1 BRA `(.L_x_115) ;  /* 0xfffffffc00441947 */ /* 0x001fea000383ffff */
.L_x_112:
[----:B------:R-:W-:Y:S05]  /*4f90*/  BSYNC B1 ;  /* 0x0000000000017941 */ /* 0x000fea0003800000 */
.L_x_111:
[----:B------:R-:W-:Y:S01]  /*4fa0*/  LOP3.LUT P1, RZ, R10, 0xff, RZ, 0xc0, !PT ;  /* 0x000000ff0aff7812 */ /* 0x000fe2000782c0ff */
[C---:B------:R-:W-:Y:S01]  /*4fb0*/  IMAD.IADD R12, R3.reuse, 0x1, R12 ;  /* 0x00000001030c7824 */ /* 0x040fe200078e020c */
[----:B------:R-:W-:Y:S01]  /*4fc0*/  ULDC.64 UR8, c[0x0][0x650] ;  /* 0x0001940000087ab9 */ /* 0x000fe20000000a00 */
[C---:B------:R-:W-:Y:S01]  /*4fd0*/  ISETP.GE.U32.AND P2, PT, R3.reuse, 0x12, PT ;  /* 0x000000120300780c */ /* 0x040fe20003f46070 */
[----:B------:R-:W-:Y:S01]  /*4fe0*/  BSSY B1, `(.L_x_116) ;  /* 0x000006a000017945 */ /* 0x000fe20003800000 */
[----:B------:R-:W-:Y:S01]  /*4ff0*/  IMAD.MOV.U32 R11, RZ, RZ, -0x1 ;  /* 0xffffffffff0b7424 */ /* 0x000fe200078e00ff */
[----:B------:R-:W-:Y:S01]  /*5000*/  ISETP.GT.U32.AND P0, PT, R12, 0x11, PT ;  /* 0x000000110c00780c */ /* 0x000fe20003f04070 */
[----:B------:R-:W-:Y:S01]  /*5010*/  IMAD.MOV.U32 R20, RZ, RZ, -0x1 ;  /* 0xffffffffff147424 */ /* 0x000fe200078e00ff */
[----:B------:R-:W-:Y:S01]  /*5020*/  PRMT R10, RZ, 0x7610, R10 ;  /* 0x00007610ff0a7816 */ /* 0x000fe2000000000a */
[----:B------:R-:W-:Y:S01]  /*5030*/  IMAD.MOV.U32 R13, RZ, RZ, -0x1 ;  /* 0xffffffffff0d7424 */ /* 0x000fe200078e00ff */
[----:B------:R-:W-:-:S03]  /*5040*/  ISETP.LT.U32.AND P0, PT, R3, 0x12, P0 ;  /* 0x000000120300780c */ /* 0x000fc60000701070 */
[----:B------:R-:W0:Y:S01]  /*5050*/  @P1 S2R R5, SR_CgaCtaId ;  /* 0x0000000000051919 */ /* 0x000e220000008800 */
[----:B------:R-:W-:-:S04]  /*5060*/  @P1 MOV R4, 0x400 ;  /* 0x0000040000041802 */ /* 0x000fc80000000f00 */
[----:B0-----:R-:W-:Y:S01]  /*5070*/  @P1 LEA R6, R5, R4, 0x18 ;  /* 0x0000000405061211 */ /* 0x001fe200078ec0ff */
[----:B------:R-:W-:-:S03]  /*5080*/  IMAD.WIDE.U32 R4, R12, 0x38e38e39, RZ ;  /* 0x38e38e390c047825 */ /* 0x000fc600078e00ff */
[----:B------:R0:W-:Y:S01]  /*5090*/  @P1 SYNCS.ARRIVE.TRANS64.A1T0 RZ, [R6+URZ+0x138], RZ ;  /* 0x000138ff06ff19a7 */ /* 0x0001e2000810003f */
[----:B------:R-:W-:Y:S02]  /*50a0*/  IADD3 R16, P1, R16, UR24, RZ ;  /* 0x0000001810107c10 */ /* 0x000fe4000ff3e0ff */
[----:B------:R-:W-:Y:S02]  /*50b0*/  SHF.R.U32.HI R7, RZ, 0x2, R5 ;  /* 0x00000002ff077819 */ /* 0x000fe40000011605 */
[----:B------:R-:W-:Y:S02]  /*50c0*/  SEL R5, RZ, 0x1, !P0 ;  /* 0x00000001ff057807 */ /* 0x000fe40004000000 */
[----:B------:R-:W-:Y:S01]  /*50d0*/  IADD3.X R17, R17, UR15, RZ, P1, !PT ;  /* 0x0000000f11117c10 */ /* 0x000fe20008ffe4ff */
[----:B------:R-:W-:Y:S01]  /*50e0*/  IMAD R12, R7, -0x12, R12 ;  /* 0xffffffee070c7824 */ /* 0x000fe200078e020c */
[----:B------:R-:W-:Y:S02]  /*50f0*/  ISETP.GE.U32.AND P0, PT, R16, UR8, PT ;  /* 0x0000000810007c0c */ /* 0x000fe4000bf06070 */
[----:B------:R-:W-:-:S02]  /*5100*/  LOP3.LUT R0, R0, R5, RZ, 0x3c, !PT ;  /* 0x0000000500007212 */ /* 0x000fc400078e3cff */
[----:B------:R-:W-:Y:S02]  /*5110*/  ISETP.GE.U32.AND.EX P0, PT, R17, UR9, PT, P0 ;  /* 0x0000000911007c0c */ /* 0x000fe4000bf06100 */
[----:B------:R-:W-:Y:S02]  /*5120*/  @P2 LOP3.LUT R0, R0, 0x1, R7, 0x78, !PT ;  /* 0x0000000100002812 */ /* 0x000fe400078e7807 */
[----:B------:R-:W-:-:S09]  /*5130*/  PRMT R4, RZ, 0x7610, R4 ;  /* 0x00007610ff047816 */ /* 0x000fd20000000004 */
[----:B0-----:R-:W-:Y:S05]  /*5140*/  @P0 BRA `(.L_x_117) ;  /* 0x00000004004c0947 */ /* 0x001fea0003800000 */
[----:B------:R-:W0:Y:S01]  /*5150*/  S2R R14, SR_CTAID.X ;  /* 0x00000000000e7919 */ /* 0x000e220000002500 */
[----:B------:R-:W-:Y:S01]  /*5160*/  ULDC.64 UR8, c[0x0][0x628] ;  /* 0x00018a0000087ab9 */ /* 0x000fe20000000a00 */
[----:B------:R-:W1:Y:S01]  /*5170*/  LDC R15, c[0x0][0x144] ;  /* 0x00005100ff0f7b82 */ /* 0x000e620000000800 */
[----:B------:R-:W-:Y:S01]  /*5180*/  ISETP.NE.U32.AND P0, PT, RZ, UR8, PT ;  /* 0x00000008ff007c0c */ /* 0x000fe2000bf05070 */
[----:B------:R-:W2:Y:S01]  /*5190*/  S2R R11, SR_CTAID.Y ;  /* 0x00000000000b7919 */ /* 0x000ea20000002600 */
[----:B------:R-:W-:Y:S01]  /*51a0*/  ULDC UR10, c[0x0][0x150] ;  /* 0x00005400000a7ab9 */ /* 0x000fe20000000800 */
[----:B------:R-:W-:Y:S01]  /*51b0*/  ULDC UR11, c[0x0][0x630] ;  /* 0x00018c00000b7ab9 */ /* 0x000fe20000000800 */
[----:B------:R-:W-:Y:S01]  /*51c0*/  ISETP.NE.AND.EX P0, PT, RZ, UR9, PT, P0 ;  /* 0x00000009ff007c0c */ /* 0x000fe2000bf05300 */
[----:B------:R-:W-:Y:S01]  /*51d0*/  IMAD.MOV.U32 R4, RZ, RZ, R16 ;  /* 0x000000ffff047224 */ /* 0x000fe200078e0010 */
[----:B0-----:R-:W-:-:S05]  /*51e0*/  I2FP.F32.U32 R5, R14 ;  /* 0x0000000e00057245 */ /* 0x001fca0000201000 */
[----:B------:R-:W-:Y:S01]  /*51f0*/  FMUL R20, R5, UR10 ;  /* 0x0000000a05147c20 */ /* 0x000fe20008400000 */
[----:B------:R-:W-:-:S05]  /*5200*/  IMAD.MOV.U32 R5, RZ, RZ, R17 ;  /* 0x000000ffff057224 */ /* 0x000fca00078e0011 */
[----:B--2---:R-:W-:Y:S05]  /*5210*/  @!P0 BRA `(.L_x_118) ;  /* 0x0000000000288947 */ /* 0x004fea0003800000 */
[----:B------:R-:W-:Y:S02]  /*5220*/  ULDC UR10, c[0x0][0x634] ;  /* 0x00018d00000a7ab9 */ /* 0x000fe40000000800 */
[----:B------:R-:W-:-:S05]  /*5230*/  IADD3 R5, P0, R16, UR10, RZ ;  /* 0x0000000a10057c10 */ /* 0x000fca000ff1e0ff */
[----:B------:R-:W-:-:S04]  /*5240*/  IMAD.X R13, RZ, RZ, R17, P0 ;  /* 0x000000ffff0d7224 */ /* 0x000fc800000e0611 */
[----:B------:R-:W-:-:S04]  /*5250*/  IMAD.WIDE.U32 R6, R13, UR8, RZ ;  /* 0x000000080d067c25 */ /* 0x000fc8000f8e00ff */
[----:B------:R-:W-:-:S04]  /*5260*/  IMAD.WIDE.U32 R6, P0, R5, UR9, R6 ;  /* 0x0000000905067c25 */ /* 0x000fc8000f800006 */
[----:B------:R-:W-:-:S04]  /*5270*/  IMAD.WIDE.U32 R4, R5, UR8, RZ ;  /* 0x0000000805047c25 */ /* 0x000fc8000f8e00ff */
[----:B------:R-:W-:Y:S01]  /*5280*/  IMAD.MOV.U32 R4, RZ, RZ, R7 ;  /* 0x000000ffff047224 */ /* 0x000fe200078e0007 */
[----:B------:R-:W-:Y:S01]  /*5290*/  IADD3 RZ, P1, R5, R6, RZ ;  /* 0x0000000605ff7210 */ /* 0x000fe20007f3e0ff */
[----:B------:R-:W-:-:S04]  /*52a0*/  IMAD.X R5, RZ, RZ, RZ, P0 ;  /* 0x000000ffff057224 */ /* 0x000fc800000e06ff */
[----:B------:R-:W-:-:S08]  /*52b0*/  IMAD.WIDE.U32.X R4, R13, UR9, R4, P1 ;  /* 0x000000090d047c25 */ /* 0x000fd000088e0404 */
.L_x_118:
[--C-:B------:R-:W-:Y:S01]  /*52c0*/  SHF.R.U64 R13, R4, UR11, R5.reuse ;  /* 0x0000000b040d7c19 */ /* 0x100fe20008001205 */
[----:B------:R-:W0:Y:S01]  /*52d0*/  F2I.U32.TRUNC.NTZ R20, R20 ;  /* 0x0000001400147305 */ /* 0x000e22000020f000 */
[----:B------:R-:W-:Y:S01]  /*52e0*/  SHF.R.U32.HI R4, RZ, UR11, R5 ;  /* 0x0000000bff047c19 */ /* 0x000fe20008011605 */
[----:B------:R-:W-:Y:S01]  /*52f0*/  ULDC.64 UR8, c[0x0][0x620] ;  /* 0x0001880000087ab9 */ /* 0x000fe20000000a00 */
[----:B------:R-:W-:Y:S01]  /*5300*/  IADD3 R7, P0, RZ, -R13, RZ ;  /* 0x8000000dff077210 */ /* 0x000fe20007f1e0ff */
[----:B------:R-:W-:Y:S01]  /*5310*/  ULDC.64 UR10, c[0x0][0x640] ;  /* 0x00019000000a7ab9 */ /* 0x000fe20000000a00 */
[----:B------:R-:W2:Y:S03]  /*5320*/  LDC R22, c[0x0][0x148] ;  /* 0x00005200ff167b82 */ /* 0x000ea60000000800 */
[----:B------:R-:W-:Y:S01]  /*5330*/  IMAD.X R4, RZ, RZ, ~R4, P0 ;  /* 0x000000ffff047224 */ /* 0x000fe200000e0e04 */
[----:B------:R-:W-:-:S03]  /*5340*/  ISETP.NE.U32.AND P0, PT, RZ, UR10, PT ;  /* 0x0000000aff007c0c */ /* 0x000fc6000bf05070 */
[----:B------:R-:W-:Y:S01]  /*5350*/  IMAD R6, R4, UR8, RZ ;  /* 0x0000000804067c24 */ /* 0x000fe2000f8e02ff */
[----:B------:R-:W-:Y:S01]  /*5360*/  ISETP.NE.AND.EX P0, PT, RZ, UR11, PT, P0 ;  /* 0x0000000bff007c0c */ /* 0x000fe2000bf05300 */
[----:B------:R-:W-:Y:S01]  /*5370*/  IMAD.WIDE.U32 R4, R7, UR8, R16 ;  /* 0x0000000807047c25 */ /* 0x000fe2000f8e0010 */
[----:B------:R-:W-:-:S03]  /*5380*/  ULDC UR8, c[0x0][0x618] ;  /* 0x0001860000087ab9 */ /* 0x000fc60000000800 */
[----:B------:R-:W-:Y:S01]  /*5390*/  IMAD R7, R7, UR9, R6 ;  /* 0x0000000907077c24 */ /* 0x000fe2000f8e0206 */
[----:B------:R-:W-:Y:S01]  /*53a0*/  ULDC UR9, c[0x0][0x154] ;  /* 0x0000550000097ab9 */ /* 0x000fe20000000800 */
[----:B0-----:R-:W-:Y:S02]  /*53b0*/  IMAD.MOV R6, RZ, RZ, -R20 ;  /* 0x000000ffff067224 */ /* 0x001fe400078e0a14 */
[----:B------:R-:W-:Y:S02]  /*53c0*/  IMAD.IADD R5, R5, 0x1, R7 ;  /* 0x0000000105057824 */ /* 0x000fe400078e0207 */
[----:B-1----:R-:W-:Y:S01]  /*53d0*/  IMAD R14, R15, R6, R14 ;  /* 0x000000060f0e7224 */ /* 0x002fe200078e020e */
[----:B------:R-:W-:Y:S02]  /*53e0*/  I2FP.F32.U32 R6, R11 ;  /* 0x0000000b00067245 */ /* 0x000fe40000201000 */
[--C-:B------:R-:W-:Y:S02]  /*53f0*/  SHF.R.U64 R15, R4, UR8, R5.reuse ;  /* 0x00000008040f7c19 */ /* 0x100fe40008001205 */
[----:B------:R-:W-:Y:S01]  /*5400*/  SHF.R.U32.HI R4, RZ, UR8, R5 ;  /* 0x00000008ff047c19 */ /* 0x000fe20008011605 */
[----:B------:R-:W-:Y:S01]  /*5410*/  FMUL R6, R6, UR9 ;  /* 0x0000000906067c20 */ /* 0x000fe20008400000 */
[----:B------:R-:W-:-:S02]  /*5420*/  ULDC UR8, c[0x0][0x608] ;  /* 0x0001820000087ab9 */ /* 0x000fc40000000800 */
[--C-:B------:R-:W-:Y:S01]  /*5430*/  SHF.R.U64 R21, R15, UR8, R4.reuse ;  /* 0x000000080f157c19 */ /* 0x100fe20008001204 */
[----:B------:R0:W1:Y:S01]  /*5440*/  F2I.U32.TRUNC.NTZ R24, R6 ;  /* 0x0000000600187305 */ /* 0x000062000020f000 */
[----:B------:R-:W-:Y:S01]  /*5450*/  SHF.R.U32.HI R4, RZ, UR8, R4 ;  /* 0x00000008ff047c19 */ /* 0x000fe20008011604 */
[----:B------:R-:W-:-:S03]  /*5460*/  ULDC UR8, c[0x0][0x658] ;  /* 0x0001960000087ab9 */ /* 0x000fc60000000800 */
[--C-:B------:R-:W-:Y:S02]  /*5470*/  SHF.R.U64 R20, R21, UR8, R4.reuse ;  /* 0x0000000815147c19 */ /* 0x100fe40008001204 */
[----:B------:R-:W-:-:S03]  /*5480*/  SHF.R.U32.HI R23, RZ, UR8, R4 ;  /* 0x00000008ff177c19 */ /* 0x000fc60008011604 */
[----:B------:R-:W-:Y:S02]  /*5490*/  IMAD.MOV.U32 R4, RZ, RZ, R20 ;  /* 0x000000ffff047224 */ /* 0x000fe400078e0014 */
[----:B------:R-:W-:Y:S01]  /*54a0*/  IMAD.MOV.U32 R5, RZ, RZ, R23 ;  /* 0x000000ffff057224 */ /* 0x000fe200078e0017 */
[----:B0-----:R-:W-:Y:S06]  /*54b0*/  @!P0 BRA `(.L_x_119) ;  /* 0x0000000000288947 */ /* 0x001fec0003800000 */
        /* <DEDUP_REMOVED lines=10> */
.L_x_119:
[----:B------:R-:W-:Y:S01]  /*5560*/  ISETP.NE.AND P0, PT, R2, 0x1, PT ;  /* 0x000000010200780c */ /* 0x000fe20003f05270 */
[----:B------:R-:W-:Y:S01]  /*5570*/  ULDC UR8, c[0x0][0x648] ;  /* 0x0001920000087ab9 */ /* 0x000fe20000000800 */
[----:B-1----:R-:W-:Y:S01]  /*5580*/  IMAD.MOV R24, RZ, RZ, -R24 ;  /* 0x000000ffff187224 */ /* 0x002fe200078e0a18 */
[----:B------:R-:W-:Y:S01]  /*5590*/  SHF.R.U64 R4, R4, UR8, R5 ;  /* 0x0000000804047c19 */ /* 0x000fe20008001205 */
[----:B------:R-:W-:Y:S01]  /*55a0*/  ULDC UR8, c[0x0][0x638] ;  /* 0x00018e0000087ab9 */ /* 0x000fe20000000800 */
[----:B------:R-:W-:Y:S01]  /*55b0*/  LOP3.LUT R21, R21, UR7, RZ, 0xc0, !PT ;  /* 0x0000000715157c12 */ /* 0x000fe2000f8ec0ff */
[----:B------:R-:W-:Y:S02]  /*55c0*/  ULDC UR9, c[0x0][0x610] ;  /* 0x0001840000097ab9 */ /* 0x000fe40000000800 */
[----:B------:R-:W-:Y:S02]  /*55d0*/  IMAD.MOV R5, RZ, RZ, -R4 ;  /* 0x000000ffff057224 */ /* 0x000fe400078e0a04 */
[----:B------:R-:W-:-:S02]  /*55e0*/  IMAD R21, R4, UR5, R21 ;  /* 0x0000000504157c24 */ /* 0x000fc4000f8e0215 */
[----:B------:R-:W-:Y:S01]  /*55f0*/  IMAD R20, R5, UR8, R20 ;  /* 0x0000000805147c24 */ /* 0x000fe2000f8e0214 */
[----:B------:R-:W-:Y:S01]  /*5600*/  ULDC UR8, c[0x0][0x600] ;  /* 0x0001800000087ab9 */ /* 0x000fe20000000800 */
[----:B--2---:R-:W-:Y:S01]  /*5610*/  @P0 IMAD R14, R22, R24, R11 ;  /* 0x00000018160e0224 */ /* 0x004fe200078e020b */
[----:B------:R-:W-:Y:S01]  /*5620*/  LOP3.LUT R11, R15, UR4, RZ, 0xc0, !PT ;  /* 0x000000040f0b7c12 */ /* 0x000fe2000f8ec0ff */
[----:B------:R-:W-:Y:S02]  /*5630*/  IMAD.MOV.U32 R4, RZ, RZ, 0x1 ;  /* 0x00000001ff047424 */ /* 0x000fe400078e00ff */
[----:B------:R-:W-:Y:S02]  /*5640*/  IMAD R14, R21, UR9, R14 ;  /* 0x00000009150e7c24 */ /* 0x000fe4000f8e020e */
[----:B------:R-:W-:-:S05]  /*5650*/  IMAD R11, R20, UR8, R11 ;  /* 0x00000008140b7c24 */ /* 0x000fca000f8e020b */
[----:B------:R-:W-:Y:S02]  /*5660*/  SEL R20, R11, R14, !P0 ;  /* 0x0000000e0b147207 */ /* 0x000fe40004000000 */
[----:B------:R-:W-:-:S07]  /*5670*/  SEL R11, R14, R11, !P0 ;  /* 0x0000000b0e0b7207 */ /* 0x000fce0004000000 */
.L_x_117:
[----:B------:R-:W-:Y:S05]  /*5680*/  BSYNC B1 ;  /* 0x0000000000017941 */ /* 0x000fea0003800000 */
.L_x_116:
[----:B------:R-:W-:-:S13]  /*5690*/  LOP3.LUT P0, RZ, R4, 0xff, RZ, 0xc0, !PT ;  /* 0x000000ff04ff7812 */ /* 0x000fda000780c0ff */
[----:B------:R-:W-:Y:S05]  /*56a0*/  @P0 BRA `(.L_x_120) ;  /* 0xfffffff400440947 */ /* 0x000fea000383ffff */
[----:B------:R-:W-:Y:S05]  /*56b0*/  BSYNC B0 ;  /* 0x0000000000007941 */ /* 0x000fea0003800000 */
.L_x_109:
[----:B------:R-:W-:-:S03]  /*56c0*/  UMOV UR8, 0xffffffff ;  /* 0xffffffff00087882 */ /* 0x000fc60000000000 */
[----:B------:R-:W-:Y:S05]  /*56d0*/  BRA.DIV UR8, `(.L_x_121) ;  /* 0x0000000e080c7947 */ /* 0x000fea000b800000 */
[----:B------:R-:W-:-:S13]  /*56e0*/  ELECT P6, URZ, PT ;  /* 0x00000000003f782f */ /* 0x000fda00038c0000 */
.L_x_149:
[----:B------:R-:W-:Y:S04]  /*56f0*/  BSSY B0, `(.L_x_122) ;  /* 0x00000a9000007945 */ /* 0x000fe80003800000 */
[----:B------:R-:W-:Y:S05]  /*5700*/  @!P6 BRA `(.L_x_123) ;  /* 0x00000008009ce947 */ /* 0x000fea0003800000 */
[----:B------:R-:W-:-:S04]  /*5710*/  LOP3.LUT R19, R19, 0x2, RZ, 0xfc, !PT ;  /* 0x0000000213137812 */ /* 0x000fc800078efcff */
[----:B------:R-:W-:-:S13]  /*5720*/  ISETP.NE.AND P0, PT, R19, 0x3, PT ;  /* 0x000000031300780c */ /* 0x000fda0003f05270 */
[----:B------:R-:W-:Y:S05]  /*5730*/  @!P0 BRA `(.L_x_124) ;  /* 0x0000000000048947 */ /* 0x000fea0003800000 */
[----:B------:R-:W-:Y:S01]  /*5740*/  BPT.TRAP 0x1 ;  /* 0x000000040000795c */ /* 0x000fe20000300000 */
.L_x_124:
[----:B------:R-:W0:Y:S01]  /*5750*/  S2R R3, SR_CgaCtaId ;  /* 0x0000000000037919 */ /* 0x000e220000008800 */
[----:B------:R-:W-:-:S04]  /*5760*/  MOV R2, 0x400 ;  /* 0x0000040000027802 */ /* 0x000fc80000000f00 */
[----:B0-----:R-:W-:Y:S02]  /*5770*/  LEA R3, R3, R2, 0x18 ;  /* 0x0000000203037211 */ /* 0x001fe400078ec0ff */
[----:B------:R-:W-:-:S03]  /*5780*/  SHF.L.U32 R2, R0, 0x1f, RZ ;  /* 0x0000001f00027819 */ /* 0x000fc600000006ff */
[----:B------:R-:W-:-:S04]  /*5790*/  VIADD R3, R3, 0x90 ;  /* 0x0000009003037836 */ /* 0x000fc80000000000 */
[C---:B------:R-:W-:Y:S02]  /*57a0*/  IMAD R7, R12.reuse, 0x8, R3 ;  /* 0x000000080c077824 */ /* 0x040fe400078e0203 */
[----:B------:R-:W-:Y:S02]  /*57b0*/  VIADD R12, R12, 0x1 ;  /* 0x000000010c0c7836 */ /* 0x000fe40000000000 */
[----:B------:R-:W0:Y:S03]  /*57c0*/  SYNCS.PHASECHK.TRANS64.TRYWAIT P0, [R7+URZ], R2 ;  /* 0x00000002070075a7 */ /* 0x000e26000800017f */
[----:B------:R-:W-:-:S04]  /*57d0*/  ISETP.NE.AND P1, PT, R12, 0x12, PT ;  /* 0x000000120c00780c */ /* 0x000fc80003f25270 */
[----:B------:R-:W-:Y:S02]  /*57e0*/  SEL R5, RZ, 0x1, P1 ;  /* 0x00000001ff057807 */ /* 0x000fe40000800000 */
[----:B------:R-:W-:Y:S02]  /*57f0*/  SEL R12, R12, RZ, P1 ;  /* 0x000000ff0c0c7207 */ /* 0x000fe40000800000 */
[----:B------:R-:W-:-:S03]  /*5800*/  LOP3.LUT R5, R0, R5, RZ, 0x3c, !PT ;  /* 0x0000000500057212 */ /* 0x000fc600078e3cff */
[----:B------:R-:W-:Y:S01]  /*5810*/  IMAD R9, R12, 0x8, R3 ;  /* 0x000000080c097824 */ /* 0x000fe200078e0203 */
[----:B------:R-:W-:Y:S01]  /*5820*/  SHF.L.U32 R4, R5, 0x1f, RZ ;  /* 0x0000001f05047819 */ /* 0x000fe200000006ff */
[----:B0-----:R-:W-:Y:S06]  /*5830*/  @!P0 BRA `(.L_x_125) ;  /* 0x0000000800d48947 */ /* 0x001fec0003800000 */
.L_x_150:
[----:B------:R-:W1:Y:S01]  /*5840*/  SYNCS.PHASECHK.TRANS64.TRYWAIT P0, [R9+URZ], R4 ;  /* 0x00000004090075a7 */ /* 0x000e62000800017f */
[----:B------:R-:W-:-:S05]  /*5850*/  VIADD R0, R12, 0x1 ;  /* 0x000000010c007836 */ /* 0x000fca0000000000 */
[----:B------:R-:W-:-:S04]  /*5860*/  ISETP.NE.AND P1, PT, R0, 0x12, PT ;  /* 0x000000120000780c */ /* 0x000fc80003f25270 */
[----:B0-----:R-:W-:Y:S02]  /*5870*/  SEL R2, RZ, 0x1, P1 ;  /* 0x00000001ff027807 */ /* 0x001fe40000800000 */
[----:B------:R-:W-:Y:S02]  /*5880*/  SEL R0, R0, RZ, P1 ;  /* 0x000000ff00007207 */ /* 0x000fe40000800000 */
[----:B------:R-:W-:-:S03]  /*5890*/  LOP3.LUT R7, R5, R2, RZ, 0x3c, !PT ;  /* 0x0000000205077212 */ /* 0x000fc600078e3cff */
[----:B------:R-:W-:Y:S01]  /*58a0*/  IMAD R6, R0, 0x8, R3 ;  /* 0x0000000800067824 */ /* 0x000fe200078e0203 */
[----:B------:R-:W-:Y:S01]  /*58b0*/  SHF.L.U32 R5, R7, 0x1f, RZ ;  /* 0x0000001f07057819 */ /* 0x000fe200000006ff */
[----:B-1----:R-:W-:Y:S06]  /*58c0*/  @!P0 BRA `(.L_x_126) ;  /* 0x0000000800c48947 */ /* 0x002fec0003800000 */
.L_x_151:
[----:B------:R-:W1:Y:S01]  /*58d0*/  SYNCS.PHASECHK.TRANS64.TRYWAIT P0, [R6+URZ], R5 ;  /* 0x00000005060075a7 */ /* 0x000e62000800017f */
[----:B------:R-:W-:-:S05]  /*58e0*/  VIADD R0, R0, 0x1 ;  /* 0x0000000100007836 */ /* 0x000fca0000000000 */
[----:B------:R-:W-:-:S04]  /*58f0*/  ISETP.NE.AND P1, PT, R0, 0x12, PT ;  /* 0x000000120000780c */ /* 0x000fc80003f25270 */
[----:B------:R-:W-:Y:S02]  /*5900*/  SEL R2, RZ, 0x1, P1 ;  /* 0x00000001ff027807 */ /* 0x000fe40000800000 */
[----:B------:R-:W-:Y:S02]  /*5910*/  SEL R0, R0, RZ, P1 ;  /* 0x000000ff00007207 */ /* 0x000fe40000800000 */
[----:B------:R-:W-:-:S03]  /*5920*/  LOP3.LUT R7, R7, R2, RZ, 0x3c, !PT ;  /* 0x0000000207077212 */ /* 0x000fc600078e3cff */
[----:B0-----:R-:W-:Y:S01]  /*5930*/  IMAD R9, R0, 0x8, R3 ;  /* 0x0000000800097824 */ /* 0x001fe200078e0203 */
[----:B------:R-:W-:Y:S01]  /*5940*/  SHF.L.U32 R4, R7, 0x1f, RZ ;  /* 0x0000001f07047819 */ /* 0x000fe200000006ff */
[----:B-1----:R-:W-:Y:S06]  /*5950*/  @!P0 BRA `(.L_x_127) ;  /* 0x0000000800b48947 */ /* 0x002fec0003800000 */
.L_x_152:
        /* <DEDUP_REMOVED lines=9> */
.L_x_153:
        /* <DEDUP_REMOVED lines=9> */
.L_x_154:
        /* <DEDUP_REMOVED lines=9> */
.L_x_155:
        /* <DEDUP_REMOVED lines=9> */
.L_x_156:
        /* <DEDUP_REMOVED lines=9> */
.L_x_157:
        /* <DEDUP_REMOVED lines=9> */
.L_x_158:
        /* <DEDUP_REMOVED lines=9> */
.L_x_159:
        /* <DEDUP_REMOVED lines=9> */
.L_x_160:
        /* <DEDUP_REMOVED lines=9> */
.L_x_161:
        /* <DEDUP_REMOVED lines=9> */
.L_x_162:
        /* <DEDUP_REMOVED lines=9> */
.L_x_163:
        /* <DEDUP_REMOVED lines=9> */
.L_x_164:
        /* <DEDUP_REMOVED lines=9> */
.L_x_165:
[----:B------:R-:W1:Y:S01]  /*60b0*/  SYNCS.PHASECHK.TRANS64.TRYWAIT P0, [R6+URZ], R5 ;  /* 0x00000005060075a7 */ /* 0x000e62000800017f */
[----:B------:R-:W-:-:S05]  /*60c0*/  VIADD R0, R0, 0x1 ;  /* 0x0000000100007836 */ /* 0x000fca0000000000 */
[----:B------:R-:W-:-:S04]  /*60d0*/  ISETP.NE.AND P1, PT, R0, 0x12, PT ;  /* 0x000000120000780c */ /* 0x000fc80003f25270 */
[----:B------:R-:W-:Y:S02]  /*60e0*/  SEL R2, RZ, 0x1, P1 ;  /* 0x00000001ff027807 */ /* 0x000fe40000800000 */
[----:B------:R-:W-:Y:S02]  /*60f0*/  SEL R0, R0, RZ, P1 ;  /* 0x000000ff00007207 */ /* 0x000fe40000800000 */
[----:B------:R-:W-:Y:S01]  /*6100*/  LOP3.LUT R2, R7, R2, RZ, 0x3c, !PT ;  /* 0x0000000207027212 */ /* 0x000fe200078e3cff */
[----:B-1----:R-:W-:Y:S06]  /*6110*/  @!P0 BRA `(.L_x_141) ;  /* 0x0000000400dc8947 */ /* 0x002fec0003800000 */
.L_x_166:
[----:B------:R-:W-:Y:S01]  /*6120*/  IMAD R3, R0, 0x8, R3 ;  /* 0x0000000800037824 */ /* 0x000fe200078e0203 */
[----:B------:R-:W-:-:S07]  /*6130*/  SHF.L.U32 R0, R2, 0x1f, RZ ;  /* 0x0000001f02007819 */ /* 0x000fce00000006ff */
.L_x_142:
[----:B--2---:R2:W3:Y:S02]  /*6140*/  SYNCS.PHASECHK.TRANS64.TRYWAIT P0, [R3+URZ], R0 ;  /* 0x00000000030075a7 */ /* 0x0044e4000800017f */
[----:B---3--:R-:W-:Y:S05]  /*6150*/  @!P0 NANOSLEEP.SYNCS 0x989680 ;  /* 0x009896800000895d */ /* 0x008fea0003900000 */
[----:B------:R-:W3:Y:S02]  /*6160*/  @!P0 SYNCS.PHASECHK.TRANS64 P0, [R3+URZ], R0 ;  /* 0x00000000030085a7 */ /* 0x000ee4000800007f */
[----:B---3--:R-:W-:Y:S05]  /*6170*/  @!P0 BRA `(.L_x_142) ;  /* 0xfffffffc00f08947 */ /* 0x008fea000383ffff */
.L_x_123:
[----:B------:R-:W-:Y:S05]  /*6180*/  BSYNC B0 ;  /* 0x0000000000007941 */ /* 0x000fea0003800000 */
.L_x_122:
[----:B------:R-:W-:Y:S05]  /*6190*/  EXIT ;  /* 0x000000000000794d */ /* 0x000fea0003800000 */
.L_x_22:
[----:B---3--:R3:W4:Y:S02]  /*61a0*/  SYNCS.PHASECHK.TRANS64.TRYWAIT P1, [R3+URZ], R0 ;  /* 0x00000000030075a7 */ /* 0x008724000802017f */
[----:B----4-:R-:W-:Y:S05]  /*61b0*/  @!P1 NANOSLEEP.SYNCS 0x989680 ;  /* 0x009896800000995d */ /* 0x010fea0003900000 */
[----:B------:R-:W4:Y:S02]  /*61c0*/  @!P1 SYNCS.PHASECHK.TRANS64 P1, [R3+URZ], R0 ;  /* 0x00000000030095a7 */ /* 0x000f24000802007f */
[----:B----4-:R-:W-:Y:S05]  /*61d0*/  @!P1 BRA `(.L_x_22) ;  /* 0xfffffffc00f09947 */ /* 0x010fea000383ffff */
[----:B------:R-:W-:Y:S05]  /*61e0*/  BRA `(.L_x_21) ;  /* 0xffffffb400447947 */ /* 0x000fea000383ffff */
.L_x_27:
[----:B-1----:R1:W2:Y:S02]  /*61f0*/  SYNCS.PHASECHK.TRANS64.TRYWAIT P1, [R5+URZ], R4 ;  /* 0x00000004050075a7 */ /* 0x0022a4000802017f */
[----:B--2---:R-:W-:Y:S05]  /*6200*/  @!P1 NANOSLEEP.SYNCS 0x989680 ;  /* 0x009896800000995d */ /* 0x004fea0003900000 */
[----:B------:R-:W2:Y:S02]  /*6210*/  @!P1 SYNCS.PHASECHK.TRANS64 P1, [R5+URZ], R4 ;  /* 0x00000004050095a7 */ /* 0x000ea4000802007f */
[----:B--2---:R-:W-:Y:S05]  /*6220*/  @!P1 BRA `(.L_x_27) ;  /* 0xfffffffc00f09947 */ /* 0x004fea000383ffff */
[----:B------:R-:W-:Y:S05]  /*6230*/  BRA `(.L_x_26) ;  /* 0xffffffb400f47947 */ /* 0x000fea000383ffff */
.L_x_110:
[----:B------:R-:W-:Y:S01]  /*6240*/  BSSY B1, `(.L_x_143) ;  /* 0x0000006000017945 */ /* 0x000fe20003800000 */
[----:B------:R-:W-:-:S07]  /*6250*/  IMAD.MOV.U32 R15, RZ, RZ, -0x1 ;  /* 0xffffffffff0f7424 */ /* 0x000fce00078e00ff */
[----:B------:R-:W-:Y:S05]  /*6260*/  WARPSYNC.COLLECTIVE R15, `(.L_x_144) ;  /* 0x000000000f0c7348 */ /* 0x000fea0003c00000 */
[----:B------:R-:W-:Y:S02]  /*6270*/  ELECT P6, UR62, PT ;  /* 0x00000000003e782f */ /* 0x000fe400038c0000 */
[----:B------:R-:W-:Y:S01]  /*6280*/  MOV R14, UR62 ;  /* 0x0000003e000e7c02 */ /* 0x000fe20008000f00 */
[----:B------:R-:W-:Y:S10]  /*6290*/  ENDCOLLECTIVE ;  /* 0x000000000000791b */ /* 0x000ff40003800000 */
.L_x_144:
[----:B------:R-:W-:Y:S05]  /*62a0*/  BSYNC B1 ;  /* 0x0000000000017941 */ /* 0x000fea0003800000 */
.L_x_143:
[----:B------:R-:W-:Y:S05]  /*62b0*/  BRA `(.L_x_145) ;  /* 0xffffffe8004c7947 */ /* 0x000fea000383ffff */
.L_x_113:
[----:B0-----:R0:W1:Y:S02]  /*62c0*/  SYNCS.PHASECHK.TRANS64.TRYWAIT P0, [R14+URZ+0x90], R7 ;  /* 0x000090070e0075a7 */ /* 0x001064000800017f */
[----:B-1----:R-:W-:Y:S05]  /*62d0*/  @!P0 NANOSLEEP.SYNCS 0x989680 ;  /* 0x009896800000895d */ /* 0x002fea0003900000 */
[----:B------:R-:W1:Y:S02]  /*62e0*/  @!P0 SYNCS.PHASECHK.TRANS64 P0, [R14+URZ+0x90], R7 ;  /* 0x000090070e0085a7 */ /* 0x000e64000800007f */
[----:B-1----:R-:W-:Y:S05]  /*62f0*/  @!P0 BRA `(.L_x_113) ;  /* 0xfffffffc00f08947 */ /* 0x002fea000383ffff */
[----:B------:R-:W-:Y:S05]  /*6300*/  BRA `(.L_x_146) ;  /* 0xffffffe800887947 */ /* 0x000fea000383ffff */
.L_x_121:
[----:B------:R-:W-:Y:S01]  /*6310*/  BSSY B0, `(.L_x_147) ;  /* 0x0000006000007945 */ /* 0x000fe20003800000 */
[----:B------:R-:W-:-:S07]  /*6320*/  IMAD.MOV.U32 R15, RZ, RZ, -0x1 ;  /* 0xffffffffff0f7424 */ /* 0x000fce00078e00ff */
[----:B------:R-:W-:Y:S05]  /*6330*/  WARPSYNC.COLLECTIVE R15, `(.L_x_148) ;  /* 0x000000000f0c7348 */ /* 0x000fea0003c00000 */
[----:B------:R-:W-:Y:S02]  /*6340*/  ELECT P6, UR62, PT ;  /* 0x00000000003e782f */ /* 0x000fe400038c0000 */
[----:B------:R-:W-:Y:S01]  /*6350*/  MOV R14, UR62 ;  /* 0x0000003e000e7c02 */ /* 0x000fe20008000f00 */
[----:B------:R-:W-:Y:S10]  /*6360*/  ENDCOLLECTIVE ;  /* 0x000000000000791b */ /* 0x000ff40003800000 */
.L_x_148:
[----:B------:R-:W-:Y:S05]  /*6370*/  BSYNC B0 ;  /* 0x0000000000007941 */ /* 0x000fea0003800000 */
.L_x_147:
[----:B------:R-:W-:Y:S05]  /*6380*/  BRA `(.L_x_149) ;  /* 0xfffffff000d87947 */ /* 0x000fea000383ffff */
.L_x_125:
[----:B0-----:R0:W1:Y:S02]  /*6390*/  SYNCS.PHASECHK.TRANS64.TRYWAIT P0, [R7+URZ], R2 ;  /* 0x00000002070075a7 */ /* 0x001064000800017f */
[----:B-1----:R-:W-:Y:S05]  /*63a0*/  @!P0 NANOSLEEP.SYNCS 0x989680 ;  /* 0x009896800000895d */ /* 0x002fea0003900000 */
[----:B------:R-:W1:Y:S02]  /*63b0*/  @!P0 SYNCS.PHASECHK.TRANS64 P0, [R7+URZ], R2 ;  /* 0x00000002070085a7 */ /* 0x000e64000800007f */
[----:B-1----:R-:W-:Y:S05]  /*63c0*/  @!P0 BRA `(.L_x_125) ;  /* 0xfffffffc00f08947 */ /* 0x002fea000383ffff */
[----:B------:R-:W-:Y:S05]  /*63d0*/  BRA `(.L_x_150) ;  /* 0xfffffff400187947 */ /* 0x000fea000383ffff */
.L_x_126:
[----:B0-----:R0:W1:Y:S02]  /*63e0*/  SYNCS.PHASECHK.TRANS64.TRYWAIT P0, [R9+URZ], R4 ;  /* 0x00000004090075a7 */ /* 0x001064000800017f */
[----:B-1----:R-:W-:Y:S05]  /*63f0*/  @!P0 NANOSLEEP.SYNCS 0x989680 ;  /* 0x009896800000895d */ /* 0x002fea0003900000 */
[----:B------:R-:W1:Y:S02]  /*6400*/  @!P0 SYNCS.PHASECHK.TRANS64 P0, [R9+URZ], R4 ;  /* 0x00000004090085a7 */ /* 0x000e64000800007f */
[----:B-1----:R-:W-:Y:S05]  /*6410*/  @!P0 BRA `(.L_x_126) ;  /* 0xfffffffc00f08947 */ /* 0x002fea000383ffff */
[----:B------:R-:W-:Y:S05]  /*6420*/  BRA `(.L_x_151) ;  /* 0xfffffff400287947 */ /* 0x000fea000383ffff */
.L_x_127:
[----:B0-----:R0:W1:Y:S02]  /*6430*/  SYNCS.PHASECHK.TRANS64.TRYWAIT P0, [R6+URZ], R5 ;  /* 0x00000005060075a7 */ /* 0x001064000800017f */
[----:B-1----:R-:W-:Y:S05]  /*6440*/  @!P0 NANOSLEEP.SYNCS 0x989680 ;  /* 0x009896800000895d */ /* 0x002fea0003900000 */
[----:B------:R-:W1:Y:S02]  /*6450*/  @!P0 SYNCS.PHASECHK.TRANS64 P0, [R6+URZ], R5 ;  /* 0x00000005060085a7 */ /* 0x000e64000800007f */
[----:B-1----:R-:W-:Y:S05]  /*6460*/  @!P0 BRA `(.L_x_127) ;  /* 0xfffffffc00f08947 */ /* 0x002fea000383ffff */
[----:B------:R-:W-:Y:S05]  /*6470*/  BRA `(.L_x_152) ;  /* 0xfffffff400387947 */ /* 0x000fea000383ffff */
.L_x_128:
[----:B0-----:R0:W1:Y:S02]  /*6480*/  SYNCS.PHASECHK.TRANS64.TRYWAIT P0, [R9+URZ], R4 ;  /* 0x00000004090075a7 */ /* 0x001064000800017f */
[----:B-1----:R-:W-:Y:S05]  /*6490*/  @!P0 NANOSLEEP.SYNCS 0x989680 ;  /* 0x009896800000895d */ /* 0x002fea0003900000 */
[----:B------:R-:W1:Y:S02]  /*64a0*/  @!P0 SYNCS.PHASECHK.TRANS64 P0, [R9+URZ], R4 ;  /* 0x00000004090085a7 */ /* 0x000e64000800007f */
[----:B-1----:R-:W-:Y:S05]  /*64b0*/  @!P0 BRA `(.L_x_128) ;  /* 0xfffffffc00f08947 */ /* 0x002fea000383ffff */
[----:B------:R-:W-:Y:S05]  /*64c0*/  BRA `(.L_x_153) ;  /* 0xfffffff400487947 */ /* 0x000fea000383ffff */
.L_x_129:
[----:B0-----:R0:W1:Y:S02]  /*64d0*/  SYNCS.PHASECHK.TRANS64.TRYWAIT P0, [R6+URZ], R5 ;  /* 0x00000005060075a7 */ /* 0x001064000800017f */
[----:B-1----:R-:W-:Y:S05]  /*64e0*/  @!P0 NANOSLEEP.SYNCS 0x989680 ;  /* 0x009896800000895d */ /* 0x002fea0003900000 */
[----:B------:R-:W1:Y:S02]  /*64f0*/  @!P0 SYNCS.PHASECHK.TRANS64 P0, [R6+URZ], R5 ;  /* 0x00000005060085a7 */ /* 0x000e64000800007f */
[----:B-1----:R-:W-:Y:S05]  /*6500*/  @!P0 BRA `(.L_x_129) ;  /* 0xfffffffc00f08947 */ /* 0x002fea000383ffff */
[----:B------:R-:W-:Y:S05]  /*6510*/  BRA `(.L_x_154) ;  /* 0xfffffff400587947 */ /* 0x000fea000383ffff */
.L_x_130:
[----:B0-----:R0:W1:Y:S02]  /*6520*/  SYNCS.PHASECHK.TRANS64.TRYWAIT P0, [R9+URZ], R4 ;  /* 0x00000004090075a7 */ /* 0x001064000800017f */
[----:B-1----:R-:W-:Y:S05]  /*6530*/  @!P0 NANOSLEEP.SYNCS 0x989680 ;  /* 0x009896800000895d */ /* 0x002fea0003900000 */
[----:B------:R-:W1:Y:S02]  /*6540*/  @!P0 SYNCS.PHASECHK.TRANS64 P0, [R9+URZ], R4 ;  /* 0x00000004090085a7 */ /* 0x000e64000800007f */
[----:B-1----:R-:W-:Y:S05]  /*6550*/  @!P0 BRA `(.L_x_130) ;  /* 0xfffffffc00f08947 */ /* 0x002fea000383ffff */
[----:B------:R-:W-:Y:S05]  /*6560*/  BRA `(.L_x_155) ;  /* 0xfffffff400687947 */ /* 0x000fea000383ffff */
.L_x_131:
[----:B0-----:R0:W1:Y:S02]  /*6570*/  SYNCS.PHASECHK.TRANS64.TRYWAIT P0, [R6+URZ], R5 ;  /* 0x00000005060075a7 */ /* 0x001064000800017f */
[----:B-1----:R-:W-:Y:S05]  /*6580*/  @!P0 NANOSLEEP.SYNCS 0x989680 ;  /* 0x009896800000895d */ /* 0x002fea0003900000 */
[----:B------:R-:W1:Y:S02]  /*6590*/  @!P0 SYNCS.PHASECHK.TRANS64 P0, [R6+URZ], R5 ;  /* 0x00000005060085a7 */ /* 0x000e64000800007f */
[----:B-1----:R-:W-:Y:S05]  /*65a0*/  @!P0 BRA `(.L_x_131) ;  /* 0xfffffffc00f08947 */ /* 0x002fea000383ffff */
[----:B------:R-:W-:Y:S05]  /*65b0*/  BRA `(.L_x_156) ;  /* 0xfffffff400787947 */ /* 0x000fea000383ffff */
.L_x_132:
[----:B0-----:R0:W1:Y:S02]  /*65c0*/  SYNCS.PHASECHK.TRANS64.TRYWAIT P0, [R9+URZ], R4 ;  /* 0x00000004090075a7 */ /* 0x001064000800017f */
[----:B-1----:R-:W-:Y:S05]  /*65d0*/  @!P0 NANOSLEEP.SYNCS 0x989680 ;  /* 0x009896800000895d */ /* 0x002fea0003900000 */
[----:B------:R-:W1:Y:S02]  /*65e0*/  @!P0 SYNCS.PHASECHK.TRANS64 P0, [R9+URZ], R4 ;  /* 0x00000004090085a7 */ /* 0x000e64000800007f */
[----:B-1----:R-:W-:Y:S05]  /*65f0*/  @!P0 BRA `(.L_x_132) ;  /* 0xfffffffc00f08947 */ /* 0x002fea000383ffff */
[----:B------:R-:W-:Y:S05]  /*6600*/  BRA `(.L_x_157) ;  /* 0xfffffff400887947 */ /* 0x000fea000383ffff */
.L_x_133:
[----:B0-----:R0:W1:Y:S02]  /*6610*/  SYNCS.PHASECHK.TRANS64.TRYWAIT P0, [R6+URZ], R5 ;  /* 0x00000005060075a7 */ /* 0x001064000800017f */
[----:B-1----:R-:W-:Y:S05]  /*6620*/  @!P0 NANOSLEEP.SYNCS 0x989680 ;  /* 0x009896800000895d */ /* 0x002fea0003900000 */
[----:B------:R-:W1:Y:S02]  /*6630*/  @!P0 SYNCS.PHASECHK.TRANS64 P0, [R6+URZ], R5 ;  /* 0x00000005060085a7 */ /* 0x000e64000800007f */
[----:B-1----:R-:W-:Y:S05]  /*6640*/  @!P0 BRA `(.L_x_133) ;  /* 0xfffffffc00f08947 */ /* 0x002fea000383ffff */
[----:B------:R-:W-:Y:S05]  /*6650*/  BRA `(.L_x_158) ;  /* 0xfffffff400987947 */ /* 0x000fea000383ffff */
.L_x_134:
[----:B0-----:R0:W1:Y:S02]  /*6660*/  SYNCS.PHASECHK.TRANS64.TRYWAIT P0, [R9+URZ], R4 ;  /* 0x00000004090075a7 */ /* 0x001064000800017f */
[----:B-1----:R-:W-:Y:S05]  /*6670*/  @!P0 NANOSLEEP.SYNCS 0x989680 ;  /* 0x009896800000895d */ /* 0x002fea0003900000 */
[----:B------:R-:W1:Y:S02]  /*6680*/  @!P0 SYNCS.PHASECHK.TRANS64 P0, [R9+URZ], R4 ;  /* 0x00000004090085a7 */ /* 0x000e64000800007f */
[----:B-1----:R-:W-:Y:S05]  /*6690*/  @!P0 BRA `(.L_x_134) ;  /* 0xfffffffc00f08947 */ /* 0x002fea000383ffff */
[----:B------:R-:W-:Y:S05]  /*66a0*/  BRA `(.L_x_159) ;  /* 0xfffffff400a87947 */ /* 0x000fea000383ffff */
.L_x_135:
[----:B0-----:R0:W1:Y:S02]  /*66b0*/  SYNCS.PHASECHK.TRANS64.TRYWAIT P0, [R6+URZ], R5 ;  /* 0x00000005060075a7 */ /* 0x001064000800017f */
[----:B-1----:R-:W-:Y:S05]  /*66c0*/  @!P0 NANOSLEEP.SYNCS 0x989680 ;  /* 0x009896800000895d */ /* 0x002fea0003900000 */
[----:B------:R-:W1:Y:S02]  /*66d0*/  @!P0 SYNCS.PHASECHK.TRANS64 P0, [R6+URZ], R5 ;  /* 0x00000005060085a7 */ /* 0x000e64000800007f */
[----:B-1----:R-:W-:Y:S05]  /*66e0*/  @!P0 BRA `(.L_x_135) ;  /* 0xfffffffc00f08947 */ /* 0x002fea000383ffff */
[----:B------:R-:W-:Y:S05]  /*66f0*/  BRA `(.L_x_160) ;  /* 0xfffffff400b87947 */ /* 0x000fea000383ffff */
.L_x_136:
[----:B0-----:R0:W1:Y:S02]  /*6700*/  SYNCS.PHASECHK.TRANS64.TRYWAIT P0, [R9+URZ], R4 ;  /* 0x00000004090075a7 */ /* 0x001064000800017f */
[----:B-1----:R-:W-:Y:S05]  /*6710*/  @!P0 NANOSLEEP.SYNCS 0x989680 ;  /* 0x009896800000895d */ /* 0x002fea0003900000 */
[----:B------:R-:W1:Y:S02]  /*6720*/  @!P0 SYNCS.PHASECHK.TRANS64 P0, [R9+URZ], R4 ;  /* 0x00000004090085a7 */ /* 0x000e64000800007f */
[----:B-1----:R-:W-:Y:S05]  /*6730*/  @!P0 BRA `(.L_x_136) ;  /* 0xfffffffc00f08947 */ /* 0x002fea000383ffff */
[----:B------:R-:W-:Y:S05]  /*6740*/  BRA `(.L_x_161) ;  /* 0xfffffff400c87947 */ /* 0x000fea000383ffff */
.L_x_137:
[----:B0-----:R0:W1:Y:S02]  /*6750*/  SYNCS.PHASECHK.TRANS64.TRYWAIT P0, [R6+URZ], R5 ;  /* 0x00000005060075a7 */ /* 0x001064000800017f */
[----:B-1----:R-:W-:Y:S05]  /*6760*/  @!P0 NANOSLEEP.SYNCS 0x989680 ;  /* 0x009896800000895d */ /* 0x002fea0003900000 */
[----:B------:R-:W1:Y:S02]  /*6770*/  @!P0 SYNCS.PHASECHK.TRANS64 P0, [R6+URZ], R5 ;  /* 0x00000005060085a7 */ /* 0x000e64000800007f */
[----:B-1----:R-:W-:Y:S05]  /*6780*/  @!P0 BRA `(.L_x_137) ;  /* 0xfffffffc00f08947 */ /* 0x002fea000383ffff */
[----:B------:R-:W-:Y:S05]  /*6790*/  BRA `(.L_x_162) ;  /* 0xfffffff400d87947 */ /* 0x000fea000383ffff */
.L_x_138:
[----:B0-----:R0:W1:Y:S02]  /*67a0*/  SYNCS.PHASECHK.TRANS64.TRYWAIT P0, [R9+URZ], R4 ;  /* 0x00000004090075a7 */ /* 0x001064000800017f */
[----:B-1----:R-:W-:Y:S05]  /*67b0*/  @!P0 NANOSLEEP.SYNCS 0x989680 ;  /* 0x009896800000895d */ /* 0x002fea0003900000 */
[----:B------:R-:W1:Y:S02]  /*67c0*/  @!P0 SYNCS.PHASECHK.TRANS64 P0, [R9+URZ], R4 ;  /* 0x00000004090085a7 */ /* 0x000e64000800007f */
[----:B-1----:R-:W-:Y:S05]  /*67d0*/  @!P0 BRA `(.L_x_138) ;  /* 0xfffffffc00f08947 */ /* 0x002fea000383ffff */
[----:B------:R-:W-:Y:S05]  /*67e0*/  BRA `(.L_x_163) ;  /* 0xfffffff400e87947 */ /* 0x000fea000383ffff */
.L_x_139:
[----:B0-----:R0:W1:Y:S02]  /*67f0*/  SYNCS.PHASECHK.TRANS64.TRYWAIT P0, [R6+URZ], R5 ;  /* 0x00000005060075a7 */ /* 0x001064000800017f */
[----:B-1----:R-:W-:Y:S05]  /*6800*/  @!P0 NANOSLEEP.SYNCS 0x989680 ;  /* 0x009896800000895d */ /* 0x002fea0003900000 */
[----:B------:R-:W1:Y:S02]  /*6810*/  @!P0 SYNCS.PHASECHK.TRANS64 P0, [R6+URZ], R5 ;  /* 0x00000005060085a7 */ /* 0x000e64000800007f */
[----:B-1----:R-:W-:Y:S05]  /*6820*/  @!P0 BRA `(.L_x_139) ;  /* 0xfffffffc00f08947 */ /* 0x002fea000383ffff */
[----:B------:R-:W-:Y:S05]  /*6830*/  BRA `(.L_x_164) ;  /* 0xfffffff400f87947 */ /* 0x000fea000383ffff */
.L_x_140:
[----:B0-----:R0:W1:Y:S02]  /*6840*/  SYNCS.PHASECHK.TRANS64.TRYWAIT P0, [R9+URZ], R4 ;  /* 0x00000004090075a7 */ /* 0x001064000800017f */
[----:B-1----:R-:W-:Y:S05]  /*6850*/  @!P0 NANOSLEEP.SYNCS 0x989680 ;  /* 0x009896800000895d */ /* 0x002fea0003900000 */
[----:B------:R-:W1:Y:S02]  /*6860*/  @!P0 SYNCS.PHASECHK.TRANS64 P0, [R9+URZ], R4 ;  /* 0x00000004090085a7 */ /* 0x000e64000800007f */
[----:B-1----:R-:W-:Y:S05]  /*6870*/  @!P0 BRA `(.L_x_140) ;  /* 0xfffffffc00f08947 */ /* 0x002fea000383ffff */
[----:B------:R-:W-:Y:S05]  /*6880*/  BRA `(.L_x_165) ;  /* 0xfffffff800087947 */ /* 0x000fea000383ffff */
.L_x_141:
[----:B-1----:R1:W2:Y:S02]  /*6890*/  SYNCS.PHASECHK.TRANS64.TRYWAIT P0, [R6+URZ], R5 ;  /* 0x00000005060075a7 */ /* 0x0022a4000800017f */
[----:B--2---:R-:W-:Y:S05]  /*68a0*/  @!P0 NANOSLEEP.SYNCS 0x989680 ;  /* 0x009896800000895d */ /* 0x004fea0003900000 */
[----:B------:R-:W2:Y:S02]  /*68b0*/  @!P0 SYNCS.PHASECHK.TRANS64 P0, [R6+URZ], R5 ;  /* 0x00000005060085a7 */ /* 0x000ea4000800007f */
[----:B--2---:R-:W-:Y:S05]  /*68c0*/  @!P0 BRA `(.L_x_141) ;  /* 0xfffffffc00f08947 */ /* 0x004fea000383ffff */
[----:B------:R-:W-:Y:S05]  /*68d0*/  BRA `(.L_x_166) ;  /* 0xfffffff800107947 */ /* 0x000fea000383ffff */
.L_x_167:
[----:B------:R-:W-:-:S00]  /*68e0*/  BRA `(.L_x_167) ;  /* 0xfffffffc00fc7947 */ /* 0x000fc0000383ffff */
[----:B------:R-:W-:-:S00]  /*68f0*/  NOP ;  /* 0x0000000000007918 */ /* 0x000fc00000000000 */
        /* <DEDUP_REMOVED lines=8> */
.L_x_168:


//--------------------- .nv.global.init           --------------------------
	.section	.nv.global.init,"aw",@progbits
.nv.global.init:
	.type		$str$22,@object
	.size		$str$22,($str$23 - $str$22)
$str$22:
        /*0000*/ 	.byte	0x6b, 0x5f, 0x74, 0x69, 0x6c, 0x65, 0x5f, 0x63, 0x6f, 0x75, 0x6e, 0x74, 0x20, 0x3e, 0x3d, 0x20
        /*0010*/ 	.byte	0x31, 0x00
	.type		$str$23,@object
	.size		$str$23,(__unnamed_1 - $str$23)
$str$23:
        /*0012*/ 	.byte	0x2f, 0x74, 0x6d, 0x70, 0x2f, 0x63, 0x75, 0x74, 0x6c, 0x61, 0x73, 0x73, 0x5f, 0x73, 0x77, 0x65
        /*0022*/ 	.byte	0x65, 0x70, 0x5f, 0x73, 0x72, 0x63, 0x2f, 0x69, 0x6e, 0x63, 0x6c, 0x75, 0x64, 0x65, 0x2f, 0x63
        /*0032*/ 	.byte	0x75, 0x74, 0x6c, 0x61, 0x73, 0x73, 0x2f, 0x67, 0x65, 0x6d, 0x6d, 0x2f, 0x63, 0x6f, 0x6c, 0x6c
        /*0042*/ 	.byte	0x65, 0x63, 0x74, 0x69, 0x76, 0x65, 0x2f, 0x73, 0x6d, 0x39, 0x30, 0x5f, 0x6d, 0x6d, 0x61, 0x5f
        /*0052*/ 	.byte	0x74, 0x6d, 0x61, 0x5f, 0x67, 0x6d, 0x6d, 0x61, 0x5f, 0x73, 0x73, 0x5f, 0x77, 0x61, 0x72, 0x70
        /*0062*/ 	.byte	0x73, 0x70, 0x65, 0x63, 0x69, 0x61, 0x6c, 0x69, 0x7a, 0x65, 0x64, 0x2e, 0x68, 0x70, 0x70, 0x00
	.type		__unnamed_1,@object
	.size		__unnamed_1,(.L_0 - __unnamed_1)
__unnamed_1:
        /*0072*/ 	.byte	0x76, 0x6f, 0x69, 0x64, 0x20, 0x63, 0x75, 0x74, 0x6c, 0x61, 0x73, 0x73, 0x3a, 0x3a, 0x67, 0x65
        /* <DEDUP_REMOVED lines=173> */
        /*0b52*/ 	.byte	0x00
.L_0:


//--------------------- .nv.shared._ZN7cutlass13device_kernelINS_4gemm6kernel13GemmUniversalIN4cute5tupleIJiiiiEEENS1_10collective13CollectiveMmaINS1_34MainloopSm90TmaGmmaWarpSpecializedILi18ENS5_IJNS4_1CILi2EEESB_NSA_ILi1EEEEEENS1_35KernelTmaWarpSpecializedCooperativeEEENS5_IJNSA_ILi128EEENSA_ILi64EEESH_EEEaNS5_IJlSC_lEEEaSJ_NS4_8TiledMMAINS4_8MMA_AtomIJNS4_4SM904GMMA26MMA_64x64x32_S32S8S8_SS_TNEEEENS4_6LayoutINS5_IJSB_SC_SC_EEENS5_IJSC_NSA_ILi0EEESS_EEEEENS5_IJNS4_10UnderscoreESV_SV_EEEEENS4_23SM90_TMA_LOAD_MULTICASTENS4_14ComposedLayoutINS4_7SwizzleILi2ELi4ELi3EEENS4_18smem_ptr_flag_bitsILi8EEENSQ_INS5_IJNSA_ILi8EEESH_EEENS5_IJSH_SC_EEEEEEEvNS4_8identityESY_S18_vS19_EENS_8epilogue10collective6detail29Sm90TmaWarpSpecializedAdapterINS1C_15DefaultEpilogueIaSJ_SJ_NS1B_6thread17LinearCombinationIaLi1EiiLNS1G_9ScaleType4KindE0ELNS_15FloatRoundStyleE2EaEENS1_15EpilogueDefaultEEEEEvvEEEEvNT_6ParamsE --------------------------
	.section	.nv.shared._ZN7cutlass13device_kernelINS_4gemm6kernel13GemmUniversalIN4cute5tupleIJiiiiEEENS1_10collective13CollectiveMmaINS1_34MainloopSm90TmaGmmaWarpSpecializedILi18ENS5_IJNS4_1CILi2EEESB_NSA_ILi1EEEEEENS1_35KernelTmaWarpSpecializedCooperativeEEENS5_IJNSA_ILi128EEENSA_ILi64EEESH_EEEaNS5_IJlSC_lEEEaSJ_NS4_8TiledMMAINS4_8MMA_AtomIJNS4_4SM904GMMA26MMA_64x64x32_S32S8S8_SS_TNEEEENS4_6LayoutINS5_IJSB_SC_SC_EEENS5_IJSC_NSA_ILi0EEESS_EEEEENS5_IJNS4_10UnderscoreESV_SV_EEEEENS4_23SM90_TMA_LOAD_MULTICASTENS4_14ComposedLayoutINS4_7SwizzleILi2ELi4ELi3EEENS4_18smem_ptr_flag_bitsILi8EEENSQ_INS5_IJNSA_ILi8EEESH_EEENS5_IJSH_SC_EEEEEEEvNS4_8identityESY_S18_vS19_EENS_8epilogue10collective6detail29Sm90TmaWarpSpecializedAdapterINS1C_15DefaultEpilogueIaSJ_SJ_NS1B_6thread17LinearCombinationIaLi1EiiLNS1G_9ScaleType4KindE0ELNS_15FloatRoundStyleE2EaEENS1_15EpilogueDefaultEEEEEvvEEEEvNT_6ParamsE,"aw",@nobits
	.sectionflags	@""
	.align	16
	.zero		1024


//--------------------- .nv.shared.reserved.0     --------------------------
	.section	.nv.shared.reserved.0,"aw",@nobits
	.weak		__nv_reservedSMEM_offset_0_alias
	.size		__nv_reservedSMEM_offset_0_alias, 0, 0
	.other		__nv_reservedSMEM_offset_0_alias,@"STO_CUDA_RESERVED_SHARED STV_DEFAULT"
__nv_reservedSMEM_offset_0_alias:
	.zero		0


//--------------------- .nv.global                --------------------------
	.section	.nv.global,"aw",@nobits
.nv.global:
	.type		_ZN40_INTERNAL_8277ad36_4_k_cu_b37a1756_192244cute1_E,@object
	.size		_ZN40_INTERNAL_8277ad36_4_k_cu_b37a1756_192244cute1_E,(_ZN40_INTERNAL_8277ad36_4_k_cu_b37a1756_192244cuda3std3__45__cpo6cbeginE - _ZN40_INTERNAL_8277ad36_4_k_cu_b37a1756_192244cute1_E)
_ZN40_INTERNAL_8277ad36_4_k_cu_b37a1756_192244cute1_E:
	.zero		1
	.type		_ZN40_INTERNAL_8277ad36_4_k_cu_b37a1756_192244cuda3std3__45__cpo6cbeginE,@object
	.size		_ZN40_INTERNAL_8277ad36_4_k_cu_b37a1756_192244cuda3std3__45__cpo6cbeginE,(_ZN40_INTERNAL_8277ad36_4_k_cu_b37a1756_192244cuda3std3__48in_placeE - _ZN40_INTERNAL_8277ad36_4_k_cu_b37a1756_192244cuda3std3__45__cpo6cbeginE)
_ZN40_INTERNAL_8277ad36_4_k_cu_b37a1756_192244cuda3std3__45__cpo6cbeginE:
	.zero		1
	.type		_ZN40_INTERNAL_8277ad36_4_k_cu_b37a1756_192244cuda3std3__48in_placeE,@object
	.size		_ZN40_INTERNAL_8277ad36_4_k_cu_b37a1756_192244cuda3std3__48in_placeE,(_ZN40_INTERNAL_8277ad36_4_k_cu_b37a1756_192244cuda3std6ranges3__45__cpo9iter_moveE - _ZN40_INTERNAL_8277ad36_4_k_cu_b37a1756_192244cuda3std3__48in_placeE)
_ZN40_INTERNAL_8277ad36_4_k_cu_b37a1756_192244cuda3std3__48in_placeE:
	.zero		1
	.type		_ZN40_INTERNAL_8277ad36_4_k_cu_b37a1756_192244cuda3std6ranges3__45__cpo9iter_moveE,@object
	.size		_ZN40_INTERNAL_8277ad36_4_k_cu_b37a1756_192244cuda3std6ranges3__45__cpo9iter_moveE,(_ZN40_INTERNAL_8277ad36_4_k_cu_b37a1756_192244cuda3std3__45__cpo5beginE - _ZN40_INTERNAL_8277ad36_4_k_cu_b37a1756_192244cuda3std6ranges3__45__cpo9iter_moveE)
_ZN40_INTERNAL_8277ad36_4_k_cu_b37a1756_192244cuda3std6ranges3__45__cpo9iter_moveE:
	.zero		1
	.type		_ZN40_INTERNAL_8277ad36_4_k_cu_b37a1756_192244cuda3std3__45__cpo5beginE,@object
	.size		_ZN40_INTERNAL_8277ad36_4_k_cu_b37a1756_192244cuda3std3__45__cpo5beginE,(_ZN40_INTERNAL_8277ad36_4_k_cu_b37a1756_192244cuda3std3__442_GLOBAL__N__8277ad36_4_k_cu_b37a1756_192246ignoreE - _ZN40_INTERNAL_8277ad36_4_k_cu_b37a1756_192244cuda3std3__45__cpo5beginE)
_ZN40_INTERNAL_8277ad36_4_k_cu_b37a1756_192244cuda3std3__45__cpo5beginE:
	.zero		1
	.type		_ZN40_INTERNAL_8277ad36_4_k_cu_b37a1756_192244cuda3std3__442_GLOBAL__N__8277ad36_4_k_cu_b37a1756_192246ignoreE,@object
	.size		_ZN40_INTERNAL_8277ad36_4_k_cu_b37a1756_192244cuda3std3__442_GLOBAL__N__8277ad36_4_k_cu_b37a1756_192246ignoreE,(_ZN40_INTERNAL_8277ad36_4_k_cu_b37a1756_192244cute7productE - _ZN40_INTERNAL_8277ad36_4_k_cu_b37a1756_192244cuda3std3__442_GLOBAL__N__8277ad36_4_k_cu_b37a1756_192246ignoreE)
_ZN40_INTERNAL_8277ad36_4_k_cu_b37a1756_192244cuda3std3__442_GLOBAL__N__8277ad36_4_k_cu_b37a1756_192246ignoreE:
	.zero		1
	.type		_ZN40_INTERNAL_8277ad36_4_k_cu_b37a1756_192244cute7productE,@object
	.size		_ZN40_INTERNAL_8277ad36_4_k_cu_b37a1756_192244cute7productE,(_ZN40_INTERNAL_8277ad36_4_k_cu_b37a1756_192244cuda3std3__45__cpo3endE - _ZN40_INTERNAL_8277ad36_4_k_cu_b37a1756_192244cute7productE)
_ZN40_INTERNAL_8277ad36_4_k_cu_b37a1756_192244cute7productE:
	.zero		1
	.type		_ZN40_INTERNAL_8277ad36_4_k_cu_b37a1756_192244cuda3std3__45__cpo3endE,@object
	.size		_ZN40_INTERNAL_8277ad36_4_k_cu_b37a1756_192244cuda3std3__45__cpo3endE,(_ZN40_INTERNAL_8277ad36_4_k_cu_b37a1756_192244cuda3std3__419piecewise_constructE - _ZN40_INTERNAL_8277ad36_4_k_cu_b37a1756_192244cuda3std3__45__cpo3endE)
_ZN40_INTERNAL_8277ad36_4_k_cu_b37a1756_192244cuda3std3__45__cpo3endE:
	.zero		1
	.type		_ZN40_INTERNAL_8277ad36_4_k_cu_b37a1756_192244cuda3std3__419piecewise_constructE,@object
	.size		_ZN40_INTERNAL_8277ad36_4_k_cu_b37a1756_192244cuda3std3__419piecewise_constructE,(_ZN40_INTERNAL_8277ad36_4_k_cu_b37a1756_192244cuda3std3__45__cpo4cendE - _ZN40_INTERNAL_8277ad36_4_k_cu_b37a1756_192244cuda3std3__419piecewise_constructE)
_ZN40_INTERNAL_8277ad36_4_k_cu_b37a1756_192244cuda3std3__419piecewise_constructE:
	.zero		1
	.type		_ZN40_INTERNAL_8277ad36_4_k_cu_b37a1756_192244cuda3std3__45__cpo4cendE,@object
	.size		_ZN40_INTERNAL_8277ad36_4_k_cu_b37a1756_192244cuda3std3__45__cpo4cendE,(_ZN40_INTERNAL_8277ad36_4_k_cu_b37a1756_192244cuda3std6ranges3__45__cpo4swapE - _ZN40_INTERNAL_8277ad36_4_k_cu_b37a1756_192244cuda3std3__45__cpo4cendE)
_ZN40_INTERNAL_8277ad36_4_k_cu_b37a1756_192244cuda3std3__45__cpo4cendE:
	.zero		1
	.type		_ZN40_INTERNAL_8277ad36_4_k_cu_b37a1756_192244cuda3std6ranges3__45__cpo4swapE,@object
	.size		_ZN40_INTERNAL_8277ad36_4_k_cu_b37a1756_192244cuda3std6ranges3__45__cpo4swapE,(.L_8 - _ZN40_INTERNAL_8277ad36_4_k_cu_b37a1756_192244cuda3std6ranges3__45__cpo4swapE)
_ZN40_INTERNAL_8277ad36_4_k_cu_b37a1756_192244cuda3std6ranges3__45__cpo4swapE:
	.zero		1
.L_8:


//--------------------- .nv.constant0._ZN7cutlass13device_kernelINS_4gemm6kernel13GemmUniversalIN4cute5tupleIJiiiiEEENS1_10collective13CollectiveMmaINS1_34MainloopSm90TmaGmmaWarpSpecializedILi18ENS5_IJNS4_1CILi2EEESB_NSA_ILi1EEEEEENS1_35KernelTmaWarpSpecializedCooperativeEEENS5_IJNSA_ILi128EEENSA_ILi64EEESH_EEEaNS5_IJlSC_lEEEaSJ_NS4_8TiledMMAINS4_8MMA_AtomIJNS4_4SM904GMMA26MMA_64x64x32_S32S8S8_SS_TNEEEENS4_6LayoutINS5_IJSB_SC_SC_EEENS5_IJSC_NSA_ILi0EEESS_EEEEENS5_IJNS4_10UnderscoreESV_SV_EEEEENS4_23SM90_TMA_LOAD_MULTICASTENS4_14ComposedLayoutINS4_7SwizzleILi2ELi4ELi3EEENS4_18smem_ptr_flag_bitsILi8EEENSQ_INS5_IJNSA_ILi8EEESH_EEENS5_IJSH_SC_EEEEEEEvNS4_8identityESY_S18_vS19_EENS_8epilogue10collective6detail29Sm90TmaWarpSpecializedAdapterINS1C_15DefaultEpilogueIaSJ_SJ_NS1B_6thread17LinearCombinationIaLi1EiiLNS1G_9ScaleType4KindE0ELNS_15FloatRoundStyleE2EaEENS1_15EpilogueDefaultEEEEEvvEEEEvNT_6ParamsE --------------------------
	.section	.nv.constant0._ZN7cutlass13device_kernelINS_4gemm6kernel13GemmUniversalIN4cute5tupleIJiiiiEEENS1_10collective13CollectiveMmaINS1_34MainloopSm90TmaGmmaWarpSpecializedILi18ENS5_IJNS4_1CILi2EEESB_NSA_ILi1EEEEEENS1_35KernelTmaWarpSpecializedCooperativeEEENS5_IJNSA_ILi128EEENSA_ILi64EEESH_EEEaNS5_IJlSC_lEEEaSJ_NS4_8TiledMMAINS4_8MMA_AtomIJNS4_4SM904GMMA26MMA_64x64x32_S32S8S8_SS_TNEEEENS4_6LayoutINS5_IJSB_SC_SC_EEENS5_IJSC_NSA_ILi0EEESS_EEEEENS5_IJNS4_10UnderscoreESV_SV_EEEEENS4_23SM90_TMA_LOAD_MULTICASTENS4_14ComposedLayoutINS4_7SwizzleILi2ELi4ELi3EEENS4_18smem_ptr_flag_bitsILi8EEENSQ_INS5_IJNSA_ILi8EEESH_EEENS5_IJSH_SC_EEEEEEEvNS4_8identityESY_S18_vS19_EENS_8epilogue10collective6detail29Sm90TmaWarpSpecializedAdapterINS1C_15DefaultEpilogueIaSJ_SJ_NS1B_6thread17LinearCombinationIaLi1EiiLNS1G_9ScaleType4KindE0ELNS_15FloatRoundStyleE2EaEENS1_15EpilogueDefaultEEEEEvvEEEEvNT_6ParamsE,"a",@progbits
	.sectionflags	@""
	.align	4
.nv.constant0._ZN7cutlass13device_kernelINS_4gemm6kernel13GemmUniversalIN4cute5tupleIJiiiiEEENS1_10collective13CollectiveMmaINS1_34MainloopSm90TmaGmmaWarpSpecializedILi18ENS5_IJNS4_1CILi2EEESB_NSA_ILi1EEEEEENS1_35KernelTmaWarpSpecializedCooperativeEEENS5_IJNSA_ILi128EEENSA_ILi64EEESH_EEEaNS5_IJlSC_lEEEaSJ_NS4_8TiledMMAINS4_8MMA_AtomIJNS4_4SM904GMMA26MMA_64x64x32_S32S8S8_SS_TNEEEENS4_6LayoutINS5_IJSB_SC_SC_EEENS5_IJSC_NSA_ILi0EEESS_EEEEENS5_IJNS4_10UnderscoreESV_SV_EEEEENS4_23SM90_TMA_LOAD_MULTICASTENS4_14ComposedLayoutINS4_7SwizzleILi2ELi4ELi3EEENS4_18smem_ptr_flag_bitsILi8EEENSQ_INS5_IJNSA_ILi8EEESH_EEENS5_IJSH_SC_EEEEEEEvNS4_8identityESY_S18_vS19_EENS_8epilogue10collective6detail29Sm90TmaWarpSpecializedAdapterINS1C_15DefaultEpilogueIaSJ_SJ_NS1B_6thread17LinearCombinationIaLi1EiiLNS1G_9ScaleType4KindE0ELNS_15FloatRoundStyleE2EaEENS1_15EpilogueDefaultEEEEEvvEEEEvNT_6ParamsE:
	.zero		1664


//--------------------- SYMBOLS --------------------------

	.type		.nv.reservedSmem.offset0,@object
	.size		.nv.reservedSmem.offset0,0x4
	.type		__assertfail,@function
